// auto-generated by cutlass_sweep.gemm — config: {"arch": "sm_100", "cluster_m": 8, "cluster_n": 1, "dtype": "tf32", "dtype_b": "tf32", "layout": "nt", "stages": 0, "tile_k": 128, "tile_m": 256, "tile_n": 64}
#include "cutlass/cutlass.h"
#include "cutlass/gemm/collective/collective_builder.hpp"
#include "cutlass/gemm/device/gemm_universal_adapter.h"
#include "cutlass/gemm/kernel/gemm_universal.hpp"
#include "cutlass/epilogue/collective/collective_builder.hpp"

using ElemA = cutlass::tfloat32_t;
using ElemB = cutlass::tfloat32_t;
using ElemCD = cutlass::tfloat32_t;
using Acc  = float;
using TileShape    = cute::Shape<cute::_256, cute::_64, cute::_128>;
using ClusterShape = cute::Shape<cute::_8, cute::_1, cute::_1>;

using CollectiveEpilogue = typename cutlass::epilogue::collective::CollectiveBuilder<
    cutlass::arch::Sm100, cutlass::arch::OpClassTensorOp,
    TileShape, ClusterShape,
    cutlass::epilogue::collective::EpilogueTileAuto,
    Acc, Acc,
    ElemCD, cutlass::layout::RowMajor, 128 / cutlass::sizeof_bits<ElemCD>::value,
    ElemCD, cutlass::layout::RowMajor, 128 / cutlass::sizeof_bits<ElemCD>::value,
    cutlass::epilogue::collective::EpilogueScheduleAuto
  >::CollectiveOp;

using CollectiveMainloop = typename cutlass::gemm::collective::CollectiveBuilder<
    cutlass::arch::Sm100, cutlass::arch::OpClassTensorOp,
    ElemA, cutlass::layout::RowMajor, 128 / cutlass::sizeof_bits<ElemA>::value,
    ElemB, cutlass::layout::ColumnMajor, 128 / cutlass::sizeof_bits<ElemB>::value,
    Acc,
    TileShape, ClusterShape,
    cutlass::gemm::collective::StageCountAutoCarveout<static_cast<int>(sizeof(typename CollectiveEpilogue::SharedStorage))>,
    cutlass::gemm::collective::KernelScheduleAuto
  >::CollectiveOp;

using GemmKernel = cutlass::gemm::kernel::GemmUniversal<
    cute::Shape<int,int,int,int>,
    CollectiveMainloop,
    CollectiveEpilogue
>;
using Gemm = cutlass::gemm::device::GemmUniversalAdapter<GemmKernel>;

// Force the device kernel symbol into the cubin without needing a host main.
auto* _anchor = &cutlass::device_kernel<GemmKernel>;


// ===== COMPILED SASS (sm_100a) =====

	.target	sm_100a

	.elftype	@"ET_EXEC"


//--------------------- .note.nv.tkinfo           --------------------------
	.section	.note.nv.tkinfo,"",@"SHT_NOTE"
	.sectionflags	@"SHF_NOTE_NV_TKINFO"
	.tkinfo
        /*0018*/ 	.word	0x00000002
        /*0030*/ 	.string	""
        /*0030*/ 	.string	"ptxas"
        /*0030*/ 	.string	"Cuda compilation tools, release 13.0, V13.0.88"
        /*0030*/ 	.string	"Build cuda_13.0.r13.0/compiler.36424714_0"
        /*0030*/ 	.string	"-arch sm_100a -m 64 "



//--------------------- .note.nv.cuinfo           --------------------------
	.section	.note.nv.cuinfo,"",@"SHT_NOTE"
	.sectionflags	@"SHF_NOTE_NV_CUINFO"
        /*0018*/ 	.short	0x0002
        /*001a*/ 	.short	0x0064
        /*001c*/ 	.short	0x0082
	.zero		2


//--------------------- .nv.info                  --------------------------
	.section	.nv.info,"",@"SHT_CUDA_INFO"
	.align	4


	//----- nvinfo : EIATTR_REGCOUNT
	.align		4
        /*0000*/ 	.byte	0x04, 0x2f
        /*0002*/ 	.short	(.L_19 - .L_18)
	.align		4
.L_18:
        /*0004*/ 	.word	index@(_ZN7cutlass13device_kernelINS_4gemm6kernel13GemmUniversalIN4cute5tupleIJiiiiEEENS1_10collective13CollectiveMmaINS1_35MainloopSm100TmaUmmaWarpSpecializedILi2ELi2ELi4ENS5_IJNS4_1CILi8EEENSA_ILi1EEESC_EEEEENS5_IJNSA_ILi256EEENSA_ILi64EEENSA_ILi128EEEEEENS_10tfloat32_tENS5_IJlSC_lEEESJ_SK_NS4_8TiledMMAINS4_8MMA_AtomIJNS4_23SM100_MMA_TF32_2x1SM_SSISJ_SJ_fLi256ELi64ELNS4_4UMMA5MajorE0ELSP_0ELNSO_7ScaleInE0ELSQ_0EEEEEENS4_6LayoutINS5_IJSC_SC_SC_EEENS5_IJNSA_ILi0EEESV_SV_EEEEENS5_IJNS4_10UnderscoreESY_SY_EEEEENS4_18SM100_TMA_2SM_LOADENS4_14ComposedLayoutINS4_7SwizzleILi3ELi4ELi3EEENS4_18smem_ptr_flag_bitsILi32EEENST_INS5_IJSB_NSA_ILi32EEEEEENS5_IJS17_SC_EEEEEEEvNS4_8identityENS4_28SM100_TMA_2SM_LOAD_MULTICASTES1B_vS1C_EENS_8epilogue10collective18CollectiveEpilogueINS1F_23Sm100TmaWarpSpecializedILi4ELi2ELi16ELb1ELb0EEEJNS5_IJSH_SG_SH_EEENS5_IJNST_ISH_SC_EENST_INSA_ILi16EEESC_EEEEESJ_SK_SJ_SK_NS1F_6fusion15FusionCallbacksIS1J_NS1P_17LinearCombinationISJ_fSJ_fLNS_15FloatRoundStyleE2EEES1K_S1O_JEEENS4_5SM1004TMEM4LOAD26SM100_TMEM_LOAD_32dp32b16xENS4_13SM90_TMA_LOADENS12_INS13_ILi2ELi4ELi3EEES16_NST_INS5_IJSB_S1M_EEENS5_IJS1M_SC_EEEEEEENS4_39AutoVectorizingCopyWithAssumedAlignmentILi128EEENS4_14SM90_TMA_STOREES24_S26_S26_EEEvvEEEEvNT_6ParamsE)
        /*0008*/ 	.word	0x00000050


	//----- nvinfo : EIATTR_FRAME_SIZE
	.align		4
.L_19:
        /*000c*/ 	.byte	0x04, 0x11
        /*000e*/ 	.short	(.L_21 - .L_20)
	.align		4
.L_20:
        /*0010*/ 	.word	index@($__internal_2_$__cuda_sm10x_tcgen05_guardrail_trap_unallocated_columns_being_dealloced)
        /*0014*/ 	.word	0x00000000


	//----- nvinfo : EIATTR_FRAME_SIZE
	.align		4
.L_21:
        /*0018*/ 	.byte	0x04, 0x11
        /*001a*/ 	.short	(.L_23 - .L_22)
	.align		4
.L_22:
        /*001c*/ 	.word	index@($__internal_1_$__cuda_sm10x_tcgen05_guardrail_trap_phase_invalid_during_alloc)
        /*0020*/ 	.word	0x00000000


	//----- nvinfo : EIATTR_FRAME_SIZE
	.align		4
.L_23:
        /*0024*/ 	.byte	0x04, 0x11
        /*0026*/ 	.short	(.L_25 - .L_24)
	.align		4
.L_24:
        /*0028*/ 	.word	index@($__internal_0_$__cuda_sm10x_tcgen05_guardrail_trap_col_being_dealloced_not_returned_by_alloc)
        /*002c*/ 	.word	0x00000000


	//----- nvinfo : EIATTR_FRAME_SIZE
	.align		4
.L_25:
        /*0030*/ 	.byte	0x04, 0x11
        /*0032*/ 	.short	(.L_27 - .L_26)
	.align		4
.L_26:
        /*0034*/ 	.word	index@(_ZN7cutlass13device_kernelINS_4gemm6kernel13GemmUniversalIN4cute5tupleIJiiiiEEENS1_10collective13CollectiveMmaINS1_35MainloopSm100TmaUmmaWarpSpecializedILi2ELi2ELi4ENS5_IJNS4_1CILi8EEENSA_ILi1EEESC_EEEEENS5_IJNSA_ILi256EEENSA_ILi64EEENSA_ILi128EEEEEENS_10tfloat32_tENS5_IJlSC_lEEESJ_SK_NS4_8TiledMMAINS4_8MMA_AtomIJNS4_23SM100_MMA_TF32_2x1SM_SSISJ_SJ_fLi256ELi64ELNS4_4UMMA5MajorE0ELSP_0ELNSO_7ScaleInE0ELSQ_0EEEEEENS4_6LayoutINS5_IJSC_SC_SC_EEENS5_IJNSA_ILi0EEESV_SV_EEEEENS5_IJNS4_10UnderscoreESY_SY_EEEEENS4_18SM100_TMA_2SM_LOADENS4_14ComposedLayoutINS4_7SwizzleILi3ELi4ELi3EEENS4_18smem_ptr_flag_bitsILi32EEENST_INS5_IJSB_NSA_ILi32EEEEEENS5_IJS17_SC_EEEEEEEvNS4_8identityENS4_28SM100_TMA_2SM_LOAD_MULTICASTES1B_vS1C_EENS_8epilogue10collective18CollectiveEpilogueINS1F_23Sm100TmaWarpSpecializedILi4ELi2ELi16ELb1ELb0EEEJNS5_IJSH_SG_SH_EEENS5_IJNST_ISH_SC_EENST_INSA_ILi16EEESC_EEEEESJ_SK_SJ_SK_NS1F_6fusion15FusionCallbacksIS1J_NS1P_17LinearCombinationISJ_fSJ_fLNS_15FloatRoundStyleE2EEES1K_S1O_JEEENS4_5SM1004TMEM4LOAD26SM100_TMEM_LOAD_32dp32b16xENS4_13SM90_TMA_LOADENS12_INS13_ILi2ELi4ELi3EEES16_NST_INS5_IJSB_S1M_EEENS5_IJS1M_SC_EEEEEEENS4_39AutoVectorizingCopyWithAssumedAlignmentILi128EEENS4_14SM90_TMA_STOREES24_S26_S26_EEEvvEEEEvNT_6ParamsE)
        /*0038*/ 	.word	0x00000000


	//----- nvinfo : EIATTR_MIN_STACK_SIZE
	.align		4
.L_27:
        /*003c*/ 	.byte	0x04, 0x12
        /*003e*/ 	.short	(.L_29 - .L_28)
	.align		4
.L_28:
        /*0040*/ 	.word	index@(_ZN7cutlass13device_kernelINS_4gemm6kernel13GemmUniversalIN4cute5tupleIJiiiiEEENS1_10collective13CollectiveMmaINS1_35MainloopSm100TmaUmmaWarpSpecializedILi2ELi2ELi4ENS5_IJNS4_1CILi8EEENSA_ILi1EEESC_EEEEENS5_IJNSA_ILi256EEENSA_ILi64EEENSA_ILi128EEEEEENS_10tfloat32_tENS5_IJlSC_lEEESJ_SK_NS4_8TiledMMAINS4_8MMA_AtomIJNS4_23SM100_MMA_TF32_2x1SM_SSISJ_SJ_fLi256ELi64ELNS4_4UMMA5MajorE0ELSP_0ELNSO_7ScaleInE0ELSQ_0EEEEEENS4_6LayoutINS5_IJSC_SC_SC_EEENS5_IJNSA_ILi0EEESV_SV_EEEEENS5_IJNS4_10UnderscoreESY_SY_EEEEENS4_18SM100_TMA_2SM_LOADENS4_14ComposedLayoutINS4_7SwizzleILi3ELi4ELi3EEENS4_18smem_ptr_flag_bitsILi32EEENST_INS5_IJSB_NSA_ILi32EEEEEENS5_IJS17_SC_EEEEEEEvNS4_8identityENS4_28SM100_TMA_2SM_LOAD_MULTICASTES1B_vS1C_EENS_8epilogue10collective18CollectiveEpilogueINS1F_23Sm100TmaWarpSpecializedILi4ELi2ELi16ELb1ELb0EEEJNS5_IJSH_SG_SH_EEENS5_IJNST_ISH_SC_EENST_INSA_ILi16EEESC_EEEEESJ_SK_SJ_SK_NS1F_6fusion15FusionCallbacksIS1J_NS1P_17LinearCombinationISJ_fSJ_fLNS_15FloatRoundStyleE2EEES1K_S1O_JEEENS4_5SM1004TMEM4LOAD26SM100_TMEM_LOAD_32dp32b16xENS4_13SM90_TMA_LOADENS12_INS13_ILi2ELi4ELi3EEES16_NST_INS5_IJSB_S1M_EEENS5_IJS1M_SC_EEEEEEENS4_39AutoVectorizingCopyWithAssumedAlignmentILi128EEENS4_14SM90_TMA_STOREES24_S26_S26_EEEvvEEEEvNT_6ParamsE)
        /*0044*/ 	.word	0x00000000
.L_29:


//--------------------- .nv.compat                --------------------------
	.section	.nv.compat,"",@"SHT_CUDA_COMPAT_INFO"
	.align	4
        /*0000*/ 	.byte	0x02, 0x09, 0x01, 0x00, 0x02, 0x02, 0x02, 0x00, 0x02, 0x05, 0x05, 0x00, 0x03, 0x07, 0x01, 0x01
        /*0010*/ 	.byte	0x02, 0x03, 0x01, 0x00, 0x02, 0x06, 0x01, 0x00, 0x04, 0x0b, 0x08, 0x00, 0x09, 0x00, 0x00, 0x00
        /*0020*/ 	.byte	0x00, 0x00, 0x00, 0x00


//--------------------- .nv.info._ZN7cutlass13device_kernelINS_4gemm6kernel13GemmUniversalIN4cute5tupleIJiiiiEEENS1_10collective13CollectiveMmaINS1_35MainloopSm100TmaUmmaWarpSpecializedILi2ELi2ELi4ENS5_IJNS4_1CILi8EEENSA_ILi1EEESC_EEEEENS5_IJNSA_ILi256EEENSA_ILi64EEENSA_ILi128EEEEEENS_10tfloat32_tENS5_IJlSC_lEEESJ_SK_NS4_8TiledMMAINS4_8MMA_AtomIJNS4_23SM100_MMA_TF32_2x1SM_SSISJ_SJ_fLi256ELi64ELNS4_4UMMA5MajorE0ELSP_0ELNSO_7ScaleInE0ELSQ_0EEEEEENS4_6LayoutINS5_IJSC_SC_SC_EEENS5_IJNSA_ILi0EEESV_SV_EEEEENS5_IJNS4_10UnderscoreESY_SY_EEEEENS4_18SM100_TMA_2SM_LOADENS4_14ComposedLayoutINS4_7SwizzleILi3ELi4ELi3EEENS4_18smem_ptr_flag_bitsILi32EEENST_INS5_IJSB_NSA_ILi32EEEEEENS5_IJS17_SC_EEEEEEEvNS4_8identityENS4_28SM100_TMA_2SM_LOAD_MULTICASTES1B_vS1C_EENS_8epilogue10collective18CollectiveEpilogueINS1F_23Sm100TmaWarpSpecializedILi4ELi2ELi16ELb1ELb0EEEJNS5_IJSH_SG_SH_EEENS5_IJNST_ISH_SC_EENST_INSA_ILi16EEESC_EEEEESJ_SK_SJ_SK_NS1F_6fusion15FusionCallbacksIS1J_NS1P_17LinearCombinationISJ_fSJ_fLNS_15FloatRoundStyleE2EEES1K_S1O_JEEENS4_5SM1004TMEM4LOAD26SM100_TMEM_LOAD_32dp32b16xENS4_13SM90_TMA_LOADENS12_INS13_ILi2ELi4ELi3EEES16_NST_INS5_IJSB_S1M_EEENS5_IJS1M_SC_EEEEEEENS4_39AutoVectorizingCopyWithAssumedAlignmentILi128EEENS4_14SM90_TMA_STOREES24_S26_S26_EEEvvEEEEvNT_6ParamsE --------------------------
	.section	.nv.info._ZN7cutlass13device_kernelINS_4gemm6kernel13GemmUniversalIN4cute5tupleIJiiiiEEENS1_10collective13CollectiveMmaINS1_35MainloopSm100TmaUmmaWarpSpecializedILi2ELi2ELi4ENS5_IJNS4_1CILi8EEENSA_ILi1EEESC_EEEEENS5_IJNSA_ILi256EEENSA_ILi64EEENSA_ILi128EEEEEENS_10tfloat32_tENS5_IJlSC_lEEESJ_SK_NS4_8TiledMMAINS4_8MMA_AtomIJNS4_23SM100_MMA_TF32_2x1SM_SSISJ_SJ_fLi256ELi64ELNS4_4UMMA5MajorE0ELSP_0ELNSO_7ScaleInE0ELSQ_0EEEEEENS4_6LayoutINS5_IJSC_SC_SC_EEENS5_IJNSA_ILi0EEESV_SV_EEEEENS5_IJNS4_10UnderscoreESY_SY_EEEEENS4_18SM100_TMA_2SM_LOADENS4_14ComposedLayoutINS4_7SwizzleILi3ELi4ELi3EEENS4_18smem_ptr_flag_bitsILi32EEENST_INS5_IJSB_NSA_ILi32EEEEEENS5_IJS17_SC_EEEEEEEvNS4_8identityENS4_28SM100_TMA_2SM_LOAD_MULTICASTES1B_vS1C_EENS_8epilogue10collective18CollectiveEpilogueINS1F_23Sm100TmaWarpSpecializedILi4ELi2ELi16ELb1ELb0EEEJNS5_IJSH_SG_SH_EEENS5_IJNST_ISH_SC_EENST_INSA_ILi16EEESC_EEEEESJ_SK_SJ_SK_NS1F_6fusion15FusionCallbacksIS1J_NS1P_17LinearCombinationISJ_fSJ_fLNS_15FloatRoundStyleE2EEES1K_S1O_JEEENS4_5SM1004TMEM4LOAD26SM100_TMEM_LOAD_32dp32b16xENS4_13SM90_TMA_LOADENS12_INS13_ILi2ELi4ELi3EEES16_NST_INS5_IJSB_S1M_EEENS5_IJS1M_SC_EEEEEEENS4_39AutoVectorizingCopyWithAssumedAlignmentILi128EEENS4_14SM90_TMA_STOREES24_S26_S26_EEEvvEEEEvNT_6ParamsE,"",@"SHT_CUDA_INFO"
	.sectionflags	@""
	.align	4


	//----- nvinfo : EIATTR_CUDA_API_VERSION
	.align		4
        /*0000*/ 	.byte	0x04, 0x37
        /*0002*/ 	.short	(.L_31 - .L_30)
.L_30:
        /*0004*/ 	.word	0x00000082


	//----- nvinfo : EIATTR_KPARAM_INFO
	.align		4
.L_31:
        /*0008*/ 	.byte	0x04, 0x17
        /*000a*/ 	.short	(.L_33 - .L_32)
.L_32:
        /*000c*/ 	.word	0x00000000
        /*0010*/ 	.short	0x0000
        /*0012*/ 	.short	0x0000
        /*0014*/ 	.byte	0x00, 0xf0, 0x01, 0x20


	//----- nvinfo : EIATTR_AT_ENTRY_FRAGMENTS
	.align		4
.L_33:
        /*0018*/ 	.byte	0x04, 0x4f
        /*001a*/ 	.short	(.L_35 - .L_34)


	//   ....[0]....
.L_34:
        /*001c*/ 	.word	0x00000007


	//----- nvinfo : EIATTR_RESERVED_SMEM_USED
	.align		4
.L_35:
        /*0020*/ 	.byte	0x01, 0x41
	.zero		2


	//----- nvinfo : EIATTR_SPARSE_MMA_MASK
	.align		4
        /*0024*/ 	.byte	0x03, 0x50
        /*0026*/ 	.short	0x0000


	//----- nvinfo : EIATTR_TCGEN05_2CTA_USED
	.align		4
        /*0028*/ 	.byte	0x01, 0x52
	.zero		2


	//----- nvinfo : EIATTR_MAXREG_COUNT
	.align		4
        /*002c*/ 	.byte	0x03, 0x1b
        /*002e*/ 	.short	0x00ff


	//----- nvinfo : EIATTR_NUM_BARRIERS
	.align		4
        /*0030*/ 	.byte	0x02, 0x4c
        /*0032*/ 	.byte	0x07
	.zero		1


	//----- nvinfo : EIATTR_EXTERNS
	.align		4
        /*0034*/ 	.byte	0x04, 0x0f
        /*0036*/ 	.short	(.L_37 - .L_36)


	//   ....[0]....
	.align		4
.L_36:
        /*0038*/ 	.word	index@(__assertfail)


	//----- nvinfo : EIATTR_MERCURY_ISA_VERSION
	.align		4
.L_37:
        /*003c*/ 	.byte	0x03, 0x5f
        /*003e*/ 	.short	0x0101


	//----- nvinfo : EIATTR_INT_WARP_WIDE_INSTR_OFFSETS
	.align		4
        /*0040*/ 	.byte	0x04, 0x31
        /*0042*/ 	.short	(.L_39 - .L_38)


	//   ....[0]....
.L_38:
        /*0044*/ 	.word	0x00000d50


	//   ....[1]....
        /*0048*/ 	.word	0x00000df0


	//   ....[2]....
        /*004c*/ 	.word	0x00004cf0


	//   ....[3]....
        /*0050*/ 	.word	0x00004d10


	//   ....[4]....
        /*0054*/ 	.word	0x00004d40


	//   ....[5]....
        /*0058*/ 	.word	0x00005900


	//   ....[6]....
        /*005c*/ 	.word	0x00005960


	//   ....[7]....
        /*0060*/ 	.word	0x00005a60


	//   ....[8]....
        /*0064*/ 	.word	0x00005ae0


	//   ....[9]....
        /*0068*/ 	.word	0x00005be0


	//   ....[10]....
        /*006c*/ 	.word	0x00005c70


	//   ....[11]....
        /*0070*/ 	.word	0x00005d70


	//   ....[12]....
        /*0074*/ 	.word	0x00005e20


	//----- nvinfo : EIATTR_COOP_GROUP_MASK_REGIDS
	.align		4
.L_39:
        /*0078*/ 	.byte	0x04, 0x29
        /*007a*/ 	.short	(.L_41 - .L_40)


	//   ....[0]....
.L_40:
        /*007c*/ 	.word	0xffffffff


	//   ....[1]....
        /*0080*/ 	.word	0xffffffff


	//   ....[2]....
        /*0084*/ 	.word	0xffffffff


	//   ....[3]....
        /*0088*/ 	.word	0xffffffff


	//   ....[4]....
        /*008c*/ 	.word	0xffffffff


	//   ....[5]....
        /*0090*/ 	.word	0xffffffff


	//   ....[6]....
        /*0094*/ 	.word	0xffffffff


	//   ....[7]....
        /*0098*/ 	.word	0xffffffff


	//   ....[8]....
        /*009c*/ 	.word	0xffffffff


	//   ....[9]....
        /*00a0*/ 	.word	0xffffffff


	//   ....[10]....
        /*00a4*/ 	.word	0xffffffff


	//   ....[11]....
        /*00a8*/ 	.word	0xffffffff


	//   ....[12]....
        /*00ac*/ 	.word	0xffffffff


	//   ....[13]....
        /*00b0*/ 	.word	0xffffffff


	//----- nvinfo : EIATTR_COOP_GROUP_INSTR_OFFSETS
	.align		4
.L_41:
        /*00b4*/ 	.byte	0x04, 0x28
        /*00b6*/ 	.short	(.L_43 - .L_42)


	//   ....[0]....
.L_42:
        /*00b8*/ 	.word	0x000000c0


	//   ....[1]....
        /*00bc*/ 	.word	0x00000530


	//   ....[2]....
        /*00c0*/ 	.word	0x000006c0


	//   ....[3]....
        /*00c4*/ 	.word	0x00000850


	//   ....[4]....
        /*00c8*/ 	.word	0x00000940


	//   ....[5]....
        /*00cc*/ 	.word	0x00000aa0


	//   ....[6]....
        /*00d0*/ 	.word	0x00000c30


	//   ....[7]....
        /*00d4*/ 	.word	0x00000e70


	//   ....[8]....
        /*00d8*/ 	.word	0x00002750


	//   ....[9]....
        /*00dc*/ 	.word	0x00003500


	//   ....[10]....
        /*00e0*/ 	.word	0x00003a10


	//   ....[11]....
        /*00e4*/ 	.word	0x00003cc0


	//   ....[12]....
        /*00e8*/ 	.word	0x00004be0


	//   ....[13]....
        /*00ec*/ 	.word	0x00004e00


	//----- nvinfo : EIATTR_VRC_CTA_INIT_COUNT
	.align		4
.L_43:
        /*00f0*/ 	.byte	0x02, 0x4a
        /*00f2*/ 	.byte	0x80
	.zero		1


	//----- nvinfo : EIATTR_SYSCALL_OFFSETS
	.align		4
        /*00f4*/ 	.byte	0x04, 0x46
        /*00f6*/ 	.short	(.L_45 - .L_44)


	//   ....[0]....
.L_44:
        /*00f8*/ 	.word	0x00006a80


	//   ....[1]....
        /*00fc*/ 	.word	0x00006b70


	//   ....[2]....
        /*0100*/ 	.word	0x00007330


	//   ....[3]....
        /*0104*/ 	.word	0x00007cb0


	//   ....[4]....
        /*0108*/ 	.word	0x00008610


	//   ....[5]....
        /*010c*/ 	.word	0x00008f70


	//----- nvinfo : EIATTR_MBARRIER_INSTR_OFFSETS
	.align		4
.L_45:
        /*0110*/ 	.byte	0x04, 0x39
        /*0112*/ 	.short	(.L_47 - .L_46)


	//   ....[0]....
.L_46:
        /*0114*/ 	.word	0x00000670
        /*0118*/ 	.word	0x000000ff
        /*011c*/ 	.word	0x00000000
        /*0120*/ 	.short	0x0100
        /*0122*/ 	.byte	0x04
	.zero		1


	//   ....[1]....
        /*0124*/ 	.word	0x00000680
        /*0128*/ 	.word	0x000000ff
        /*012c*/ 	.word	0x00000010
        /*0130*/ 	.short	0x0100
        /*0132*/ 	.byte	0x04
	.zero		1


	//   ....[2]....
        /*0134*/ 	.word	0x00000690
        /*0138*/ 	.word	0x000000ff
        /*013c*/ 	.word	0x00000008
        /*0140*/ 	.short	0x0100
        /*0142*/ 	.byte	0x04
	.zero		1


	//   ....[3]....
        /*0144*/ 	.word	0x000006a0
        /*0148*/ 	.word	0x000000ff
        /*014c*/ 	.word	0x00000018
        /*0150*/ 	.short	0x0100
        /*0152*/ 	.byte	0x04
	.zero		1


	//   ....[4]....
        /*0154*/ 	.word	0x000007c0
        /*0158*/ 	.word	0x000000ff
        /*015c*/ 	.word	0x00000020
        /*0160*/ 	.short	0x0100
        /*0162*/ 	.byte	0x04
	.zero		1


	//   ....[5]....
        /*0164*/ 	.word	0x000007d0
        /*0168*/ 	.word	0x000000ff
        /*016c*/ 	.word	0x00000040
        /*0170*/ 	.short	0x0100
        /*0172*/ 	.byte	0x04
	.zero		1


	//   ....[6]....
        /*0174*/ 	.word	0x000007e0
        /*0178*/ 	.word	0x000000ff
        /*017c*/ 	.word	0x00000028
        /*0180*/ 	.short	0x0100
        /*0182*/ 	.byte	0x04
	.zero		1


	//   ....[7]....
        /*0184*/ 	.word	0x000007f0
        /*0188*/ 	.word	0x000000ff
        /*018c*/ 	.word	0x00000048
        /*0190*/ 	.short	0x0100
        /*0192*/ 	.byte	0x04
	.zero		1


	//   ....[8]....
        /*0194*/ 	.word	0x00000800
        /*0198*/ 	.word	0x000000ff
        /*019c*/ 	.word	0x00000030
        /*01a0*/ 	.short	0x0100
        /*01a2*/ 	.byte	0x04
	.zero		1


	//   ....[9]....
        /*01a4*/ 	.word	0x00000810
        /*01a8*/ 	.word	0x000000ff
        /*01ac*/ 	.word	0x00000050
        /*01b0*/ 	.short	0x0100
        /*01b2*/ 	.byte	0x04
	.zero		1


	//   ....[10]....
        /*01b4*/ 	.word	0x00000820
        /*01b8*/ 	.word	0x000000ff
        /*01bc*/ 	.word	0x00000038
        /*01c0*/ 	.short	0x0100
        /*01c2*/ 	.byte	0x04
	.zero		1


	//   ....[11]....
        /*01c4*/ 	.word	0x00000830
        /*01c8*/ 	.word	0x000000ff
        /*01cc*/ 	.word	0x00000058
        /*01d0*/ 	.short	0x0100
        /*01d2*/ 	.byte	0x04
	.zero		1


	//   ....[12]....
        /*01d4*/ 	.word	0x00000910
        /*01d8*/ 	.word	0x000000ff
        /*01dc*/ 	.word	0x00000060
        /*01e0*/ 	.short	0x0100
        /*01e2*/ 	.byte	0x06
	.zero		1


	//   ....[13]....
        /*01e4*/ 	.word	0x00000920
        /*01e8*/ 	.word	0x000000ff
        /*01ec*/ 	.word	0x00000068
        /*01f0*/ 	.short	0x0100
        /*01f2*/ 	.byte	0x06
	.zero		1


	//   ....[14]....
        /*01f4*/ 	.word	0x00000a50
        /*01f8*/ 	.word	0x000000ff
        /*01fc*/ 	.word	0x00000070
        /*0200*/ 	.short	0x0100
        /*0202*/ 	.byte	0x06
	.zero		1


	//   ....[15]....
        /*0204*/ 	.word	0x00000a60
        /*0208*/ 	.word	0x000000ff
        /*020c*/ 	.word	0x00000080
        /*0210*/ 	.short	0x0100
        /*0212*/ 	.byte	0x06
	.zero		1


	//   ....[16]....
        /*0214*/ 	.word	0x00000a70
        /*0218*/ 	.word	0x000000ff
        /*021c*/ 	.word	0x00000078
        /*0220*/ 	.short	0x0100
        /*0222*/ 	.byte	0x06
	.zero		1


	//   ....[17]....
        /*0224*/ 	.word	0x00000a80
        /*0228*/ 	.word	0x000000ff
        /*022c*/ 	.word	0x00000088
        /*0230*/ 	.short	0x0100
        /*0232*/ 	.byte	0x06
	.zero		1


	//   ....[18]....
        /*0234*/ 	.word	0x00000ba0
        /*0238*/ 	.word	0x000000ff
        /*023c*/ 	.word	0x00000090
        /*0240*/ 	.short	0x0100
        /*0242*/ 	.byte	0x04
	.zero		1


	//   ....[19]....
        /*0244*/ 	.word	0x00000bb0
        /*0248*/ 	.word	0x000000ff
        /*024c*/ 	.word	0x000000b0
        /*0250*/ 	.short	0x0100
        /*0252*/ 	.byte	0x04
	.zero		1


	//   ....[20]....
        /*0254*/ 	.word	0x00000bc0
        /*0258*/ 	.word	0x000000ff
        /*025c*/ 	.word	0x00000098
        /*0260*/ 	.short	0x0100
        /*0262*/ 	.byte	0x04
	.zero		1


	//   ....[21]....
        /*0264*/ 	.word	0x00000bd0
        /*0268*/ 	.word	0x000000ff
        /*026c*/ 	.word	0x000000b8
        /*0270*/ 	.short	0x0100
        /*0272*/ 	.byte	0x04
	.zero		1


	//   ....[22]....
        /*0274*/ 	.word	0x00000be0
        /*0278*/ 	.word	0x000000ff
        /*027c*/ 	.word	0x000000a0
        /*0280*/ 	.short	0x0100
        /*0282*/ 	.byte	0x04
	.zero		1


	//   ....[23]....
        /*0284*/ 	.word	0x00000bf0
        /*0288*/ 	.word	0x000000ff
        /*028c*/ 	.word	0x000000c0
        /*0290*/ 	.short	0x0100
        /*0292*/ 	.byte	0x04
	.zero		1


	//   ....[24]....
        /*0294*/ 	.word	0x00000c00
        /*0298*/ 	.word	0x000000ff
        /*029c*/ 	.word	0x000000a8
        /*02a0*/ 	.short	0x0100
        /*02a2*/ 	.byte	0x04
	.zero		1


	//   ....[25]....
        /*02a4*/ 	.word	0x00000c10
        /*02a8*/ 	.word	0x000000ff
        /*02ac*/ 	.word	0x000000c8
        /*02b0*/ 	.short	0x0100
        /*02b2*/ 	.byte	0x04
	.zero		1


	//   ....[26]....
        /*02b4*/ 	.word	0x00000d00
        /*02b8*/ 	.word	0x000000ff
        /*02bc*/ 	.word	0x000000d0
        /*02c0*/ 	.short	0x0100
        /*02c2*/ 	.byte	0x04
	.zero		1


	//   ....[27]....
        /*02c4*/ 	.word	0x00000d10
        /*02c8*/ 	.word	0x000000ff
        /*02cc*/ 	.word	0x000000e0
        /*02d0*/ 	.short	0x0100
        /*02d2*/ 	.byte	0x04
	.zero		1


	//   ....[28]....
        /*02d4*/ 	.word	0x00000d20
        /*02d8*/ 	.word	0x000000ff
        /*02dc*/ 	.word	0x000000d8
        /*02e0*/ 	.short	0x0100
        /*02e2*/ 	.byte	0x04
	.zero		1


	//   ....[29]....
        /*02e4*/ 	.word	0x00000d30
        /*02e8*/ 	.word	0x000000ff
        /*02ec*/ 	.word	0x000000e8
        /*02f0*/ 	.short	0x0100
        /*02f2*/ 	.byte	0x04
	.zero		1


	//   ....[30]....
        /*02f4*/ 	.word	0x00000e30
        /*02f8*/ 	.word	0x000000ff
        /*02fc*/ 	.word	0x000000f0
        /*0300*/ 	.short	0x0100
        /*0302*/ 	.byte	0x06
	.zero		1


	//   ....[31]....
        /*0304*/ 	.word	0x00001ab0
        /*0308*/ 	.word	0x00000003
        /*030c*/ 	.word	0x000000e0
        /*0310*/ 	.short	0x010a
        /*0312*/ 	.byte	0xff
	.zero		1


	//   ....[32]....
        /*0314*/ 	.word	0x00001ae0
        /*0318*/ 	.word	0x00000003
        /*031c*/ 	.word	0x000000d0
        /*0320*/ 	.short	0x0101
        /*0322*/ 	.byte	0xff
	.zero		1


	//   ....[33]....
        /*0324*/ 	.word	0x00001ba0
        /*0328*/ 	.word	0x000000ff
        /*032c*/ 	.word	0x00000010
        /*0330*/ 	.short	0x010a
        /*0332*/ 	.byte	0x04
	.zero		1


	//   ....[34]....
        /*0334*/ 	.word	0x00001c70
        /*0338*/ 	.word	0x000000ff
        /*033c*/ 	.word	0x00000010
        /*0340*/ 	.short	0x010a
        /*0342*/ 	.byte	0x07
	.zero		1


	//   ....[35]....
        /*0344*/ 	.word	0x00001dd0
        /*0348*/ 	.word	0x000000ff
        /*034c*/ 	.word	0x00000010
        /*0350*/ 	.short	0x010a
        /*0352*/ 	.byte	0x04
	.zero		1


	//   ....[36]....
        /*0354*/ 	.word	0x000021a0
        /*0358*/ 	.word	0x000000ff
        /*035c*/ 	.word	0x00000068
        /*0360*/ 	.short	0x0101
        /*0362*/ 	.byte	0x16
	.zero		1


	//   ....[37]....
        /*0364*/ 	.word	0x000021c0
        /*0368*/ 	.word	0x000000ff
        /*036c*/ 	.word	0x00000010
        /*0370*/ 	.short	0x010a
        /*0372*/ 	.byte	0x04
	.zero		1


	//   ....[38]....
        /*0374*/ 	.word	0x00002240
        /*0378*/ 	.word	0x000000ff
        /*037c*/ 	.word	0x00000010
        /*0380*/ 	.short	0x010a
        /*0382*/ 	.byte	0x07
	.zero		1


	//   ....[39]....
        /*0384*/ 	.word	0x00002380
        /*0388*/ 	.word	0x000000ff
        /*038c*/ 	.word	0x00000010
        /*0390*/ 	.short	0x010a
        /*0392*/ 	.byte	0x04
	.zero		1


	//   ....[40]....
        /*0394*/ 	.word	0x00002780
        /*0398*/ 	.word	0x00000003
        /*039c*/ 	.word	0x00000070
        /*03a0*/ 	.short	0x010a
        /*03a2*/ 	.byte	0xff
	.zero		1


	//   ....[41]....
        /*03a4*/ 	.word	0x000028d0
        /*03a8*/ 	.word	0x00000000
        /*03ac*/ 	.word	0x00000000
        /*03b0*/ 	.short	0x0101
        /*03b2*/ 	.byte	0xff
	.zero		1


	//   ....[42]....
        /*03b4*/ 	.word	0x00002e90
        /*03b8*/ 	.word	0x000000ff
        /*03bc*/ 	.word	0x00000000
        /*03c0*/ 	.short	0x010a
        /*03c2*/ 	.byte	0x04
	.zero		1


	//   ....[43]....
        /*03c4*/ 	.word	0x00002f30
        /*03c8*/ 	.word	0x00000000
        /*03cc*/ 	.word	0x00000000
        /*03d0*/ 	.short	0x010a
        /*03d2*/ 	.byte	0xff
	.zero		1


	//   ....[44]....
        /*03d4*/ 	.word	0x00003060
        /*03d8*/ 	.word	0x00000000
        /*03dc*/ 	.word	0x000000d0
        /*03e0*/ 	.short	0x010a
        /*03e2*/ 	.byte	0xff
	.zero		1


	//   ....[45]....
        /*03e4*/ 	.word	0x000030d0
        /*03e8*/ 	.word	0x00000008
        /*03ec*/ 	.word	0x00000000
        /*03f0*/ 	.short	0x0101
        /*03f2*/ 	.byte	0xff
	.zero		1


	//   ....[46]....
        /*03f4*/ 	.word	0x000030f0
        /*03f8*/ 	.word	0x000000ff
        /*03fc*/ 	.word	0x00000080
        /*0400*/ 	.short	0x010a
        /*0402*/ 	.byte	0x04
	.zero		1


	//   ....[47]....
        /*0404*/ 	.word	0x00003210
        /*0408*/ 	.word	0x00000000
        /*040c*/ 	.word	0x00000070
        /*0410*/ 	.short	0x010a
        /*0412*/ 	.byte	0xff
	.zero		1


	//   ....[48]....
        /*0414*/ 	.word	0x00003310
        /*0418*/ 	.word	0x00000000
        /*041c*/ 	.word	0x00000000
        /*0420*/ 	.short	0x0101
        /*0422*/ 	.byte	0xff
	.zero		1


	//   ....[49]....
        /*0424*/ 	.word	0x000033a0
        /*0428*/ 	.word	0x000000ff
        /*042c*/ 	.word	0x00000080
        /*0430*/ 	.short	0x0106
        /*0432*/ 	.byte	0x04
	.zero		1


	//   ....[50]....
        /*0434*/ 	.word	0x000033c0
        /*0438*/ 	.word	0x000000ff
        /*043c*/ 	.word	0x00000080
        /*0440*/ 	.short	0x010a
        /*0442*/ 	.byte	0x04
	.zero		1


	//   ....[51]....
        /*0444*/ 	.word	0x00003450
        /*0448*/ 	.word	0x000000ff
        /*044c*/ 	.word	0x00000080
        /*0450*/ 	.short	0x0106
        /*0452*/ 	.byte	0x07
	.zero		1


	//   ....[52]....
        /*0454*/ 	.word	0x00003490
        /*0458*/ 	.word	0x00000000
        /*045c*/ 	.word	0x00000080
        /*0460*/ 	.short	0x010a
        /*0462*/ 	.byte	0xff
	.zero		1


	//   ....[53]....
        /*0464*/ 	.word	0x000036f0
        /*0468*/ 	.word	0x000000ff
        /*046c*/ 	.word	0x00000008
        /*0470*/ 	.short	0x010a
        /*0472*/ 	.byte	0x05
	.zero		1


	//   ....[54]....
        /*0474*/ 	.word	0x00003710
        /*0478*/ 	.word	0x000000ff
        /*047c*/ 	.word	0x00000008
        /*0480*/ 	.short	0x010a
        /*0482*/ 	.byte	0x05
	.zero		1


	//   ....[55]....
        /*0484*/ 	.word	0x000038b0
        /*0488*/ 	.word	0x000000ff
        /*048c*/ 	.word	0x00000008
        /*0490*/ 	.short	0x010a
        /*0492*/ 	.byte	0x05
	.zero		1


	//   ....[56]....
        /*0494*/ 	.word	0x000038d0
        /*0498*/ 	.word	0x000000ff
        /*049c*/ 	.word	0x00000008
        /*04a0*/ 	.short	0x010a
        /*04a2*/ 	.byte	0x05
	.zero		1


	//   ....[57]....
        /*04a4*/ 	.word	0x000039a0
        /*04a8*/ 	.word	0x000000ff
        /*04ac*/ 	.word	0x00000000
        /*04b0*/ 	.short	0x0101
        /*04b2*/ 	.byte	0x04
	.zero		1


	//   ....[58]....
        /*04b4*/ 	.word	0x00003d60
        /*04b8*/ 	.word	0x00000003
        /*04bc*/ 	.word	0x00000070
        /*04c0*/ 	.short	0x010a
        /*04c2*/ 	.byte	0xff
	.zero		1


	//   ....[59]....
        /*04c4*/ 	.word	0x00003e20
        /*04c8*/ 	.word	0x00000003
        /*04cc*/ 	.word	0x00000000
        /*04d0*/ 	.short	0x0101
        /*04d2*/ 	.byte	0xff
	.zero		1


	//   ....[60]....
        /*04d4*/ 	.word	0x00003f10
        /*04d8*/ 	.word	0x000000ff
        /*04dc*/ 	.word	0x00000000
        /*04e0*/ 	.short	0x010a
        /*04e2*/ 	.byte	0x04
	.zero		1


	//   ....[61]....
        /*04e4*/ 	.word	0x00003f20
        /*04e8*/ 	.word	0x000000ff
        /*04ec*/ 	.word	0x000000b0
        /*04f0*/ 	.short	0x010a
        /*04f2*/ 	.byte	0x07
	.zero		1


	//   ....[62]....
        /*04f4*/ 	.word	0x00003fe0
        /*04f8*/ 	.word	0x000000ff
        /*04fc*/ 	.word	0x00000000
        /*0500*/ 	.short	0x010a
        /*0502*/ 	.byte	0x05
	.zero		1


	//   ....[63]....
        /*0504*/ 	.word	0x00004130
        /*0508*/ 	.word	0x000000ff
        /*050c*/ 	.word	0x00000000
        /*0510*/ 	.short	0x010a
        /*0512*/ 	.byte	0x07
	.zero		1


	//   ....[64]....
        /*0514*/ 	.word	0x000048a0
        /*0518*/ 	.word	0x000000ff
        /*051c*/ 	.word	0x00000000
        /*0520*/ 	.short	0x010a
        /*0522*/ 	.byte	0x04
	.zero		1


	//   ....[65]....
        /*0524*/ 	.word	0x00004940
        /*0528*/ 	.word	0x000000ff
        /*052c*/ 	.word	0x00000000
        /*0530*/ 	.short	0x010a
        /*0532*/ 	.byte	0x05
	.zero		1


	//   ....[66]....
        /*0534*/ 	.word	0x000049d0
        /*0538*/ 	.word	0x000000ff
        /*053c*/ 	.word	0x00000000
        /*0540*/ 	.short	0x010a
        /*0542*/ 	.byte	0x05
	.zero		1


	//   ....[67]....
        /*0544*/ 	.word	0x00004a70
        /*0548*/ 	.word	0x00000002
        /*054c*/ 	.word	0x00000000
        /*0550*/ 	.short	0x010a
        /*0552*/ 	.byte	0xff
	.zero		1


	//   ....[68]....
        /*0554*/ 	.word	0x00004ab0
        /*0558*/ 	.word	0x00000002
        /*055c*/ 	.word	0x00000000
        /*0560*/ 	.short	0x010a
        /*0562*/ 	.byte	0xff
	.zero		1


	//   ....[69]....
        /*0564*/ 	.word	0x00004b30
        /*0568*/ 	.word	0x000000ff
        /*056c*/ 	.word	0x00000000
        /*0570*/ 	.short	0x0101
        /*0572*/ 	.byte	0x04
	.zero		1


	//   ....[70]....
        /*0574*/ 	.word	0x00004b70
        /*0578*/ 	.word	0x000000ff
        /*057c*/ 	.word	0x000000f0
        /*0580*/ 	.short	0x010a
        /*0582*/ 	.byte	0x3e
	.zero		1


	//   ....[71]....
        /*0584*/ 	.word	0x00004bd0
        /*0588*/ 	.word	0x000000ff
        /*058c*/ 	.word	0x00000000
        /*0590*/ 	.short	0x0101
        /*0592*/ 	.byte	0x04
	.zero		1


	//   ....[72]....
        /*0594*/ 	.word	0x000050c0
        /*0598*/ 	.word	0x00000008
        /*059c*/ 	.word	0x00000070
        /*05a0*/ 	.short	0x010a
        /*05a2*/ 	.byte	0xff
	.zero		1


	//   ....[73]....
        /*05a4*/ 	.word	0x00005230
        /*05a8*/ 	.word	0x00000000
        /*05ac*/ 	.word	0x00000000
        /*05b0*/ 	.short	0x0101
        /*05b2*/ 	.byte	0xff
	.zero		1


	//   ....[74]....
        /*05b4*/ 	.word	0x00005710
        /*05b8*/ 	.word	0x000000ff
        /*05bc*/ 	.word	0x00000068
        /*05c0*/ 	.short	0x010a
        /*05c2*/ 	.byte	0x15
	.zero		1


	//   ....[75]....
        /*05c4*/ 	.word	0x000058a0
        /*05c8*/ 	.word	0x000000ff
        /*05cc*/ 	.word	0x00000040
        /*05d0*/ 	.short	0x010a
        /*05d2*/ 	.byte	0x15
	.zero		1


	//   ....[76]....
        /*05d4*/ 	.word	0x00005a00
        /*05d8*/ 	.word	0x000000ff
        /*05dc*/ 	.word	0x00000020
        /*05e0*/ 	.short	0x010b
        /*05e2*/ 	.byte	0x15
	.zero		1


	//   ....[77]....
        /*05e4*/ 	.word	0x00005a20
        /*05e8*/ 	.word	0x000000ff
        /*05ec*/ 	.word	0x00000000
        /*05f0*/ 	.short	0x0101
        /*05f2*/ 	.byte	0x04
	.zero		1


	//   ....[78]....
        /*05f4*/ 	.word	0x00005a30
        /*05f8*/ 	.word	0x000000ff
        /*05fc*/ 	.word	0x00000048
        /*0600*/ 	.short	0x010a
        /*0602*/ 	.byte	0x15
	.zero		1


	//   ....[79]....
        /*0604*/ 	.word	0x00005b80
        /*0608*/ 	.word	0x000000ff
        /*060c*/ 	.word	0x00000028
        /*0610*/ 	.short	0x010b
        /*0612*/ 	.byte	0x15
	.zero		1


	//   ....[80]....
        /*0614*/ 	.word	0x00005ba0
        /*0618*/ 	.word	0x000000ff
        /*061c*/ 	.word	0x00000000
        /*0620*/ 	.short	0x0101
        /*0622*/ 	.byte	0x04
	.zero		1


	//   ....[81]....
        /*0624*/ 	.word	0x00005bb0
        /*0628*/ 	.word	0x000000ff
        /*062c*/ 	.word	0x00000050
        /*0630*/ 	.short	0x010a
        /*0632*/ 	.byte	0x15
	.zero		1


	//   ....[82]....
        /*0634*/ 	.word	0x00005d10
        /*0638*/ 	.word	0x000000ff
        /*063c*/ 	.word	0x00000030
        /*0640*/ 	.short	0x010b
        /*0642*/ 	.byte	0x15
	.zero		1


	//   ....[83]....
        /*0644*/ 	.word	0x00005d30
        /*0648*/ 	.word	0x000000ff
        /*064c*/ 	.word	0x00000000
        /*0650*/ 	.short	0x0101
        /*0652*/ 	.byte	0x04
	.zero		1


	//   ....[84]....
        /*0654*/ 	.word	0x00005d40
        /*0658*/ 	.word	0x000000ff
        /*065c*/ 	.word	0x00000058
        /*0660*/ 	.short	0x010a
        /*0662*/ 	.byte	0x15
	.zero		1


	//   ....[85]....
        /*0664*/ 	.word	0x00005f40
        /*0668*/ 	.word	0x000000ff
        /*066c*/ 	.word	0x00000038
        /*0670*/ 	.short	0x010b
        /*0672*/ 	.byte	0x15
	.zero		1


	//   ....[86]....
        /*0674*/ 	.word	0x00005f50
        /*0678*/ 	.word	0x000000ff
        /*067c*/ 	.word	0x00000000
        /*0680*/ 	.short	0x0101
        /*0682*/ 	.byte	0x2c
	.zero		1


	//   ....[87]....
        /*0684*/ 	.word	0x00005f80
        /*0688*/ 	.word	0x000000ff
        /*068c*/ 	.word	0x00000040
        /*0690*/ 	.short	0x010a
        /*0692*/ 	.byte	0x15
	.zero		1


	//   ....[88]....
        /*0694*/ 	.word	0x00005fa0
        /*0698*/ 	.word	0x000000ff
        /*069c*/ 	.word	0x00000048
        /*06a0*/ 	.short	0x010a
        /*06a2*/ 	.byte	0x15
	.zero		1


	//   ....[89]....
        /*06a4*/ 	.word	0x00005fc0
        /*06a8*/ 	.word	0x000000ff
        /*06ac*/ 	.word	0x00000050
        /*06b0*/ 	.short	0x010a
        /*06b2*/ 	.byte	0x15
	.zero		1


	//   ....[90]....
        /*06b4*/ 	.word	0x00006000
        /*06b8*/ 	.word	0x00000000
        /*06bc*/ 	.word	0x00000058
        /*06c0*/ 	.short	0x010a
        /*06c2*/ 	.byte	0xff
	.zero		1


	//   ....[91]....
        /*06c4*/ 	.word	0x00006310
        /*06c8*/ 	.word	0x00000003
        /*06cc*/ 	.word	0x00000070
        /*06d0*/ 	.short	0x010a
        /*06d2*/ 	.byte	0xff
	.zero		1


	//   ....[92]....
        /*06d4*/ 	.word	0x00006490
        /*06d8*/ 	.word	0x00000000
        /*06dc*/ 	.word	0x00000000
        /*06e0*/ 	.short	0x0101
        /*06e2*/ 	.byte	0xff
	.zero		1


	//   ....[93]....
        /*06e4*/ 	.word	0x00006ff0
        /*06e8*/ 	.word	0x000000ff
        /*06ec*/ 	.word	0x00000020
        /*06f0*/ 	.short	0x010a
        /*06f2*/ 	.byte	0x2b
	.zero		1


	//   ....[94]....
        /*06f4*/ 	.word	0x00007030
        /*06f8*/ 	.word	0x0000004b
        /*06fc*/ 	.word	0x00000090
        /*0700*/ 	.short	0x010a
        /*0702*/ 	.byte	0xff
	.zero		1


	//   ....[95]....
        /*0704*/ 	.word	0x00007120
        /*0708*/ 	.word	0x000000ff
        /*070c*/ 	.word	0x00000020
        /*0710*/ 	.short	0x010a
        /*0712*/ 	.byte	0x2b
	.zero		1


	//   ....[96]....
        /*0714*/ 	.word	0x00007210
        /*0718*/ 	.word	0x0000004b
        /*071c*/ 	.word	0x00000090
        /*0720*/ 	.short	0x010a
        /*0722*/ 	.byte	0xff
	.zero		1


	//   ....[97]....
        /*0724*/ 	.word	0x000079e0
        /*0728*/ 	.word	0x00000000
        /*072c*/ 	.word	0x00000000
        /*0730*/ 	.short	0x0101
        /*0732*/ 	.byte	0xff
	.zero		1


	//   ....[98]....
        /*0734*/ 	.word	0x000079f0
        /*0738*/ 	.word	0x00000003
        /*073c*/ 	.word	0x00000020
        /*0740*/ 	.short	0x010a
        /*0742*/ 	.byte	0xff
	.zero		1


	//   ....[99]....
        /*0744*/ 	.word	0x00007ad0
        /*0748*/ 	.word	0x00000003
        /*074c*/ 	.word	0x00000020
        /*0750*/ 	.short	0x010a
        /*0752*/ 	.byte	0xff
	.zero		1


	//   ....[100]....
        /*0754*/ 	.word	0x00008340
        /*0758*/ 	.word	0x0000004d
        /*075c*/ 	.word	0x00000000
        /*0760*/ 	.short	0x0101
        /*0762*/ 	.byte	0xff
	.zero		1


	//   ....[101]....
        /*0764*/ 	.word	0x00008360
        /*0768*/ 	.word	0x00000000
        /*076c*/ 	.word	0x00000020
        /*0770*/ 	.short	0x010a
        /*0772*/ 	.byte	0xff
	.zero		1


	//   ....[102]....
        /*0774*/ 	.word	0x00008430
        /*0778*/ 	.word	0x00000000
        /*077c*/ 	.word	0x00000020
        /*0780*/ 	.short	0x010a
        /*0782*/ 	.byte	0xff
	.zero		1


	//   ....[103]....
        /*0784*/ 	.word	0x00008ca0
        /*0788*/ 	.word	0x0000004d
        /*078c*/ 	.word	0x00000000
        /*0790*/ 	.short	0x0101
        /*0792*/ 	.byte	0xff
	.zero		1


	//   ....[104]....
        /*0794*/ 	.word	0x00008cc0
        /*0798*/ 	.word	0x00000000
        /*079c*/ 	.word	0x00000020
        /*07a0*/ 	.short	0x010a
        /*07a2*/ 	.byte	0xff
	.zero		1


	//   ....[105]....
        /*07a4*/ 	.word	0x00008d90
        /*07a8*/ 	.word	0x00000000
        /*07ac*/ 	.word	0x00000020
        /*07b0*/ 	.short	0x010a
        /*07b2*/ 	.byte	0xff
	.zero		1


	//   ....[106]....
        /*07b4*/ 	.word	0x000090a0
        /*07b8*/ 	.word	0x0000004b
        /*07bc*/ 	.word	0x00000000
        /*07c0*/ 	.short	0x0101
        /*07c2*/ 	.byte	0xff
	.zero		1


	//   ....[107]....
        /*07c4*/ 	.word	0x00009650
        /*07c8*/ 	.word	0x00000002
        /*07cc*/ 	.word	0x00000000
        /*07d0*/ 	.short	0x0101
        /*07d2*/ 	.byte	0xff
	.zero		1


	//   ....[108]....
        /*07d4*/ 	.word	0x000098e0
        /*07d8*/ 	.word	0x000000ff
        /*07dc*/ 	.word	0x00000000
        /*07e0*/ 	.short	0x0101
        /*07e2*/ 	.byte	0x04
	.zero		1


	//   ....[109]....
        /*07e4*/ 	.word	0x00009900
        /*07e8*/ 	.word	0x00000003
        /*07ec*/ 	.word	0x000000e0
        /*07f0*/ 	.short	0x010a
        /*07f2*/ 	.byte	0xff
	.zero		1


	//   ....[110]....
        /*07f4*/ 	.word	0x00009960
        /*07f8*/ 	.word	0x00000000
        /*07fc*/ 	.word	0x00000010
        /*0800*/ 	.short	0x010a
        /*0802*/ 	.byte	0xff
	.zero		1


	//   ....[111]....
        /*0804*/ 	.word	0x000099c0
        /*0808*/ 	.word	0x00000000
        /*080c*/ 	.word	0x00000010
        /*0810*/ 	.short	0x010a
        /*0812*/ 	.byte	0xff
	.zero		1


	//   ....[112]....
        /*0814*/ 	.word	0x00009a10
        /*0818*/ 	.word	0x00000003
        /*081c*/ 	.word	0x00000070
        /*0820*/ 	.short	0x010a
        /*0822*/ 	.byte	0xff
	.zero		1


	//   ....[113]....
        /*0824*/ 	.word	0x00009a70
        /*0828*/ 	.word	0x00000000
        /*082c*/ 	.word	0x00000000
        /*0830*/ 	.short	0x010a
        /*0832*/ 	.byte	0xff
	.zero		1


	//   ....[114]....
        /*0834*/ 	.word	0x00009ac0
        /*0838*/ 	.word	0x00000000
        /*083c*/ 	.word	0x000000d0
        /*0840*/ 	.short	0x010a
        /*0842*/ 	.byte	0xff
	.zero		1


	//   ....[115]....
        /*0844*/ 	.word	0x00009b20
        /*0848*/ 	.word	0x00000000
        /*084c*/ 	.word	0x00000080
        /*0850*/ 	.short	0x010a
        /*0852*/ 	.byte	0xff
	.zero		1


	//   ....[116]....
        /*0854*/ 	.word	0x00009b70
        /*0858*/ 	.word	0x00000000
        /*085c*/ 	.word	0x00000070
        /*0860*/ 	.short	0x010a
        /*0862*/ 	.byte	0xff
	.zero		1


	//   ....[117]....
        /*0864*/ 	.word	0x00009bd0
        /*0868*/ 	.word	0x00000000
        /*086c*/ 	.word	0x00000080
        /*0870*/ 	.short	0x010a
        /*0872*/ 	.byte	0xff
	.zero		1


	//   ....[118]....
        /*0874*/ 	.word	0x00009c30
        /*0878*/ 	.word	0x00000007
        /*087c*/ 	.word	0x00000008
        /*0880*/ 	.short	0x010a
        /*0882*/ 	.byte	0xff
	.zero		1


	//   ....[119]....
        /*0884*/ 	.word	0x00009d20
        /*0888*/ 	.word	0x00000005
        /*088c*/ 	.word	0x00000008
        /*0890*/ 	.short	0x010a
        /*0892*/ 	.byte	0xff
	.zero		1


	//   ....[120]....
        /*0894*/ 	.word	0x00009d70
        /*0898*/ 	.word	0x00000003
        /*089c*/ 	.word	0x00000070
        /*08a0*/ 	.short	0x010a
        /*08a2*/ 	.byte	0xff
	.zero		1


	//   ....[121]....
        /*08a4*/ 	.word	0x00009de0
        /*08a8*/ 	.word	0x00000003
        /*08ac*/ 	.word	0x000000b0
        /*08b0*/ 	.short	0x010a
        /*08b2*/ 	.byte	0xff
	.zero		1


	//   ....[122]....
        /*08b4*/ 	.word	0x00009e40
        /*08b8*/ 	.word	0x00000003
        /*08bc*/ 	.word	0x00000000
        /*08c0*/ 	.short	0x010a
        /*08c2*/ 	.byte	0xff
	.zero		1


	//   ....[123]....
        /*08c4*/ 	.word	0x00009ea0
        /*08c8*/ 	.word	0x00000002
        /*08cc*/ 	.word	0x00000000
        /*08d0*/ 	.short	0x010a
        /*08d2*/ 	.byte	0xff
	.zero		1


	//   ....[124]....
        /*08d4*/ 	.word	0x00009f00
        /*08d8*/ 	.word	0x00000002
        /*08dc*/ 	.word	0x00000000
        /*08e0*/ 	.short	0x010a
        /*08e2*/ 	.byte	0xff
	.zero		1


	//   ....[125]....
        /*08e4*/ 	.word	0x00009f60
        /*08e8*/ 	.word	0x00000002
        /*08ec*/ 	.word	0x00000000
        /*08f0*/ 	.short	0x010a
        /*08f2*/ 	.byte	0xff
	.zero		1


	//   ....[126]....
        /*08f4*/ 	.word	0x00009fc0
        /*08f8*/ 	.word	0x00000002
        /*08fc*/ 	.word	0x000000f0
        /*0900*/ 	.short	0x010a
        /*0902*/ 	.byte	0xff
	.zero		1


	//   ....[127]....
        /*0904*/ 	.word	0x0000a010
        /*0908*/ 	.word	0x00000008
        /*090c*/ 	.word	0x00000070
        /*0910*/ 	.short	0x010a
        /*0912*/ 	.byte	0xff
	.zero		1


	//   ....[128]....
        /*0914*/ 	.word	0x0000a070
        /*0918*/ 	.word	0x00000000
        /*091c*/ 	.word	0x00000068
        /*0920*/ 	.short	0x010a
        /*0922*/ 	.byte	0xff
	.zero		1


	//   ....[129]....
        /*0924*/ 	.word	0x0000a0d0
        /*0928*/ 	.word	0x00000005
        /*092c*/ 	.word	0x00000040
        /*0930*/ 	.short	0x010a
        /*0932*/ 	.byte	0xff
	.zero		1


	//   ....[130]....
        /*0934*/ 	.word	0x0000a130
        /*0938*/ 	.word	0x00000005
        /*093c*/ 	.word	0x00000048
        /*0940*/ 	.short	0x010a
        /*0942*/ 	.byte	0xff
	.zero		1


	//   ....[131]....
        /*0944*/ 	.word	0x0000a190
        /*0948*/ 	.word	0x00000005
        /*094c*/ 	.word	0x00000050
        /*0950*/ 	.short	0x010a
        /*0952*/ 	.byte	0xff
	.zero		1


	//   ....[132]....
        /*0954*/ 	.word	0x0000a1f0
        /*0958*/ 	.word	0x00000005
        /*095c*/ 	.word	0x00000058
        /*0960*/ 	.short	0x010a
        /*0962*/ 	.byte	0xff
	.zero		1


	//   ....[133]....
        /*0964*/ 	.word	0x0000a250
        /*0968*/ 	.word	0x00000000
        /*096c*/ 	.word	0x00000040
        /*0970*/ 	.short	0x010a
        /*0972*/ 	.byte	0xff
	.zero		1


	//   ....[134]....
        /*0974*/ 	.word	0x0000a2b0
        /*0978*/ 	.word	0x00000000
        /*097c*/ 	.word	0x00000048
        /*0980*/ 	.short	0x010a
        /*0982*/ 	.byte	0xff
	.zero		1


	//   ....[135]....
        /*0984*/ 	.word	0x0000a310
        /*0988*/ 	.word	0x00000000
        /*098c*/ 	.word	0x00000050
        /*0990*/ 	.short	0x010a
        /*0992*/ 	.byte	0xff
	.zero		1


	//   ....[136]....
        /*0994*/ 	.word	0x0000a360
        /*0998*/ 	.word	0x00000003
        /*099c*/ 	.word	0x00000070
        /*09a0*/ 	.short	0x010a
        /*09a2*/ 	.byte	0xff
	.zero		1


	//   ....[137]....
        /*09a4*/ 	.word	0x0000a3c0
        /*09a8*/ 	.word	0x00000002
        /*09ac*/ 	.word	0x00000020
        /*09b0*/ 	.short	0x010a
        /*09b2*/ 	.byte	0xff
	.zero		1


	//   ....[138]....
        /*09b4*/ 	.word	0x0000a410
        /*09b8*/ 	.word	0x0000004b
        /*09bc*/ 	.word	0x00000090
        /*09c0*/ 	.short	0x010a
        /*09c2*/ 	.byte	0xff
	.zero		1


	//   ....[139]....
        /*09c4*/ 	.word	0x0000a460
        /*09c8*/ 	.word	0x00000003
        /*09cc*/ 	.word	0x00000020
        /*09d0*/ 	.short	0x010a
        /*09d2*/ 	.byte	0xff
	.zero		1


	//   ....[140]....
        /*09d4*/ 	.word	0x0000a4b0
        /*09d8*/ 	.word	0x00000000
        /*09dc*/ 	.word	0x00000020
        /*09e0*/ 	.short	0x010a
        /*09e2*/ 	.byte	0xff
	.zero		1


	//   ....[141]....
        /*09e4*/ 	.word	0x0000a500
        /*09e8*/ 	.word	0x00000000
        /*09ec*/ 	.word	0x00000020
        /*09f0*/ 	.short	0x010a
        /*09f2*/ 	.byte	0xff
	.zero		1


	//----- nvinfo : EIATTR_NUM_MBARRIERS
	.align		4
.L_47:
        /*09f4*/ 	.byte	0x03, 0x38
        /*09f6*/ 	.short	0x001f


	//----- nvinfo : EIATTR_EXIT_INSTR_OFFSETS
	.align		4
        /*09f8*/ 	.byte	0x04, 0x1c
        /*09fa*/ 	.short	(.L_49 - .L_48)


	//   ....[0]....
.L_48:
        /*09fc*/ 	.word	0x00002f60


	//   ....[1]....
        /*0a00*/ 	.word	0x00003460


	//   ....[2]....
        /*0a04*/ 	.word	0x000034c0


	//   ....[3]....
        /*0a08*/ 	.word	0x00004e10


	//   ....[4]....
        /*0a0c*/ 	.word	0x00006030


	//   ....[5]....
        /*0a10*/ 	.word	0x00006070


	//   ....[6]....
        /*0a14*/ 	.word	0x000097d0


	//   ....[7]....
        /*0a18*/ 	.word	0x00009850


	//   ....[8]....
        /*0a1c*/ 	.word	0x00009880


	//   ....[9]....
        /*0a20*/ 	.word	0x000098f0


	//----- nvinfo : EIATTR_MAX_THREADS
	.align		4
.L_49:
        /*0a24*/ 	.byte	0x04, 0x05
        /*0a26*/ 	.short	(.L_51 - .L_50)
.L_50:
        /*0a28*/ 	.word	0x00000100
        /*0a2c*/ 	.word	0x00000001
        /*0a30*/ 	.word	0x00000001


	//----- nvinfo : EIATTR_CRS_STACK_SIZE
	.align		4
.L_51:
        /*0a34*/ 	.byte	0x04, 0x1e
        /*0a36*/ 	.short	(.L_53 - .L_52)
.L_52:
        /*0a38*/ 	.word	0x00000000


	//----- nvinfo : EIATTR_CBANK_PARAM_SIZE
	.align		4
.L_53:
        /*0a3c*/ 	.byte	0x03, 0x19
        /*0a3e*/ 	.short	0x0800


	//----- nvinfo : EIATTR_PARAM_CBANK
	.align		4
        /*0a40*/ 	.byte	0x04, 0x0a
        /*0a42*/ 	.short	(.L_55 - .L_54)
	.align		4
.L_54:
        /*0a44*/ 	.word	index@(.nv.constant0._ZN7cutlass13device_kernelINS_4gemm6kernel13GemmUniversalIN4cute5tupleIJiiiiEEENS1_10collective13CollectiveMmaINS1_35MainloopSm100TmaUmmaWarpSpecializedILi2ELi2ELi4ENS5_IJNS4_1CILi8EEENSA_ILi1EEESC_EEEEENS5_IJNSA_ILi256EEENSA_ILi64EEENSA_ILi128EEEEEENS_10tfloat32_tENS5_IJlSC_lEEESJ_SK_NS4_8TiledMMAINS4_8MMA_AtomIJNS4_23SM100_MMA_TF32_2x1SM_SSISJ_SJ_fLi256ELi64ELNS4_4UMMA5MajorE0ELSP_0ELNSO_7ScaleInE0ELSQ_0EEEEEENS4_6LayoutINS5_IJSC_SC_SC_EEENS5_IJNSA_ILi0EEESV_SV_EEEEENS5_IJNS4_10UnderscoreESY_SY_EEEEENS4_18SM100_TMA_2SM_LOADENS4_14ComposedLayoutINS4_7SwizzleILi3ELi4ELi3EEENS4_18smem_ptr_flag_bitsILi32EEENST_INS5_IJSB_NSA_ILi32EEEEEENS5_IJS17_SC_EEEEEEEvNS4_8identityENS4_28SM100_TMA_2SM_LOAD_MULTICASTES1B_vS1C_EENS_8epilogue10collective18CollectiveEpilogueINS1F_23Sm100TmaWarpSpecializedILi4ELi2ELi16ELb1ELb0EEEJNS5_IJSH_SG_SH_EEENS5_IJNST_ISH_SC_EENST_INSA_ILi16EEESC_EEEEESJ_SK_SJ_SK_NS1F_6fusion15FusionCallbacksIS1J_NS1P_17LinearCombinationISJ_fSJ_fLNS_15FloatRoundStyleE2EEES1K_S1O_JEEENS4_5SM1004TMEM4LOAD26SM100_TMEM_LOAD_32dp32b16xENS4_13SM90_TMA_LOADENS12_INS13_ILi2ELi4ELi3EEES16_NST_INS5_IJSB_S1M_EEENS5_IJS1M_SC_EEEEEEENS4_39AutoVectorizingCopyWithAssumedAlignmentILi128EEENS4_14SM90_TMA_STOREES24_S26_S26_EEEvvEEEEvNT_6ParamsE)
        /*0a48*/ 	.short	0x0380
        /*0a4a*/ 	.short	0x0800


	//----- nvinfo : EIATTR_SW_WAR
	.align		4
.L_55:
        /*0a4c*/ 	.byte	0x04, 0x36
        /*0a4e*/ 	.short	(.L_57 - .L_56)
.L_56:
        /*0a50*/ 	.word	0x00000008
.L_57:


//--------------------- .nv.callgraph             --------------------------
	.section	.nv.callgraph,"",@"SHT_CUDA_CALLGRAPH"
	.align	4
	.sectionentsize	8
	.align		4
        /*0000*/ 	.word	0x00000000
	.align		4
        /*0004*/ 	.word	0xffffffff
	.align		4
        /*0008*/ 	.word	index@(_ZN7cutlass13device_kernelINS_4gemm6kernel13GemmUniversalIN4cute5tupleIJiiiiEEENS1_10collective13CollectiveMmaINS1_35MainloopSm100TmaUmmaWarpSpecializedILi2ELi2ELi4ENS5_IJNS4_1CILi8EEENSA_ILi1EEESC_EEEEENS5_IJNSA_ILi256EEENSA_ILi64EEENSA_ILi128EEEEEENS_10tfloat32_tENS5_IJlSC_lEEESJ_SK_NS4_8TiledMMAINS4_8MMA_AtomIJNS4_23SM100_MMA_TF32_2x1SM_SSISJ_SJ_fLi256ELi64ELNS4_4UMMA5MajorE0ELSP_0ELNSO_7ScaleInE0ELSQ_0EEEEEENS4_6LayoutINS5_IJSC_SC_SC_EEENS5_IJNSA_ILi0EEESV_SV_EEEEENS5_IJNS4_10UnderscoreESY_SY_EEEEENS4_18SM100_TMA_2SM_LOADENS4_14ComposedLayoutINS4_7SwizzleILi3ELi4ELi3EEENS4_18smem_ptr_flag_bitsILi32EEENST_INS5_IJSB_NSA_ILi32EEEEEENS5_IJS17_SC_EEEEEEEvNS4_8identityENS4_28SM100_TMA_2SM_LOAD_MULTICASTES1B_vS1C_EENS_8epilogue10collective18CollectiveEpilogueINS1F_23Sm100TmaWarpSpecializedILi4ELi2ELi16ELb1ELb0EEEJNS5_IJSH_SG_SH_EEENS5_IJNST_ISH_SC_EENST_INSA_ILi16EEESC_EEEEESJ_SK_SJ_SK_NS1F_6fusion15FusionCallbacksIS1J_NS1P_17LinearCombinationISJ_fSJ_fLNS_15FloatRoundStyleE2EEES1K_S1O_JEEENS4_5SM1004TMEM4LOAD26SM100_TMEM_LOAD_32dp32b16xENS4_13SM90_TMA_LOADENS12_INS13_ILi2ELi4ELi3EEES16_NST_INS5_IJSB_S1M_EEENS5_IJS1M_SC_EEEEEEENS4_39AutoVectorizingCopyWithAssumedAlignmentILi128EEENS4_14SM90_TMA_STOREES24_S26_S26_EEEvvEEEEvNT_6ParamsE)
	.align		4
        /*000c*/ 	.word	index@(__assertfail)
	.align		4
        /*0010*/ 	.word	0x00000000
	.align		4
        /*0014*/ 	.word	0xfffffffe
	.align		4
        /*0018*/ 	.word	0x00000000
	.align		4
        /*001c*/ 	.word	0xfffffffd
	.align		4
        /*0020*/ 	.word	0x00000000
	.align		4
        /*0024*/ 	.word	0xfffffffc


//--------------------- .nv.constant4             --------------------------
	.section	.nv.constant4,"a",@progbits
	.align	8
	.align		8
.nv.constant4:
        /*0000*/ 	.dword	__assertfail
	.align		8
        /*0008*/ 	.dword	__unnamed_1
	.align		8
        /*0010*/ 	.dword	__unnamed_2
	.align		8
        /*0018*/ 	.dword	_ZN40_INTERNAL_a1ce7cf5_4_k_cu_94a9506a_263644cuda3std3__45__cpo5beginE
	.align		8
        /*0020*/ 	.dword	_ZN40_INTERNAL_a1ce7cf5_4_k_cu_94a9506a_263644cuda3std3__45__cpo3endE
	.align		8
        /*0028*/ 	.dword	_ZN40_INTERNAL_a1ce7cf5_4_k_cu_94a9506a_263644cuda3std3__45__cpo6cbeginE
	.align		8
        /*0030*/ 	.dword	_ZN40_INTERNAL_a1ce7cf5_4_k_cu_94a9506a_263644cuda3std3__45__cpo4cendE
	.align		8
        /*0038*/ 	.dword	_ZN40_INTERNAL_a1ce7cf5_4_k_cu_94a9506a_263644cuda3std3__442_GLOBAL__N__a1ce7cf5_4_k_cu_94a9506a_263646ignoreE
	.align		8
        /*0040*/ 	.dword	_ZN40_INTERNAL_a1ce7cf5_4_k_cu_94a9506a_263644cuda3std3__419piecewise_constructE
	.align		8
        /*0048*/ 	.dword	_ZN40_INTERNAL_a1ce7cf5_4_k_cu_94a9506a_263644cuda3std3__48in_placeE
	.align		8
        /*0050*/ 	.dword	_ZN40_INTERNAL_a1ce7cf5_4_k_cu_94a9506a_263644cuda3std6ranges3__45__cpo4swapE
	.align		8
        /*0058*/ 	.dword	_ZN40_INTERNAL_a1ce7cf5_4_k_cu_94a9506a_263644cuda3std6ranges3__45__cpo9iter_moveE
	.align		8
        /*0060*/ 	.dword	_ZN40_INTERNAL_a1ce7cf5_4_k_cu_94a9506a_263644cute7productE
	.align		8
        /*0068*/ 	.dword	_ZN40_INTERNAL_a1ce7cf5_4_k_cu_94a9506a_263644cute1_E
	.align		8
        /*0070*/ 	.dword	$str$25
	.align		8
        /*0078*/ 	.dword	$str$26
	.align		8
        /*0080*/ 	.dword	$str$27
	.align		8
        /*0088*/ 	.dword	$str$28


//--------------------- .text._ZN7cutlass13device_kernelINS_4gemm6kernel13GemmUniversalIN4cute5tupleIJiiiiEEENS1_10collective13CollectiveMmaINS1_35MainloopSm100TmaUmmaWarpSpecializedILi2ELi2ELi4ENS5_IJNS4_1CILi8EEENSA_ILi1EEESC_EEEEENS5_IJNSA_ILi256EEENSA_ILi64EEENSA_ILi128EEEEEENS_10tfloat32_tENS5_IJlSC_lEEESJ_SK_NS4_8TiledMMAINS4_8MMA_AtomIJNS4_23SM100_MMA_TF32_2x1SM_SSISJ_SJ_fLi256ELi64ELNS4_4UMMA5MajorE0ELSP_0ELNSO_7ScaleInE0ELSQ_0EEEEEENS4_6LayoutINS5_IJSC_SC_SC_EEENS5_IJNSA_ILi0EEESV_SV_EEEEENS5_IJNS4_10UnderscoreESY_SY_EEEEENS4_18SM100_TMA_2SM_LOADENS4_14ComposedLayoutINS4_7SwizzleILi3ELi4ELi3EEENS4_18smem_ptr_flag_bitsILi32EEENST_INS5_IJSB_NSA_ILi32EEEEEENS5_IJS17_SC_EEEEEEEvNS4_8identityENS4_28SM100_TMA_2SM_LOAD_MULTICASTES1B_vS1C_EENS_8epilogue10collective18CollectiveEpilogueINS1F_23Sm100TmaWarpSpecializedILi4ELi2ELi16ELb1ELb0EEEJNS5_IJSH_SG_SH_EEENS5_IJNST_ISH_SC_EENST_INSA_ILi16EEESC_EEEEESJ_SK_SJ_SK_NS1F_6fusion15FusionCallbacksIS1J_NS1P_17LinearCombinationISJ_fSJ_fLNS_15FloatRoundStyleE2EEES1K_S1O_JEEENS4_5SM1004TMEM4LOAD26SM100_TMEM_LOAD_32dp32b16xENS4_13SM90_TMA_LOADENS12_INS13_ILi2ELi4ELi3EEES16_NST_INS5_IJSB_S1M_EEENS5_IJS1M_SC_EEEEEEENS4_39AutoVectorizingCopyWithAssumedAlignmentILi128EEENS4_14SM90_TMA_STOREES24_S26_S26_EEEvvEEEEvNT_6ParamsE --------------------------
	.section	.text._ZN7cutlass13device_kernelINS_4gemm6kernel13GemmUniversalIN4cute5tupleIJiiiiEEENS1_10collective13CollectiveMmaINS1_35MainloopSm100TmaUmmaWarpSpecializedILi2ELi2ELi4ENS5_IJNS4_1CILi8EEENSA_ILi1EEESC_EEEEENS5_IJNSA_ILi256EEENSA_ILi64EEENSA_ILi128EEEEEENS_10tfloat32_tENS5_IJlSC_lEEESJ_SK_NS4_8TiledMMAINS4_8MMA_AtomIJNS4_23SM100_MMA_TF32_2x1SM_SSISJ_SJ_fLi256ELi64ELNS4_4UMMA5MajorE0ELSP_0ELNSO_7ScaleInE0ELSQ_0EEEEEENS4_6LayoutINS5_IJSC_SC_SC_EEENS5_IJNSA_ILi0EEESV_SV_EEEEENS5_IJNS4_10UnderscoreESY_SY_EEEEENS4_18SM100_TMA_2SM_LOADENS4_14ComposedLayoutINS4_7SwizzleILi3ELi4ELi3EEENS4_18smem_ptr_flag_bitsILi32EEENST_INS5_IJSB_NSA_ILi32EEEEEENS5_IJS17_SC_EEEEEEEvNS4_8identityENS4_28SM100_TMA_2SM_LOAD_MULTICASTES1B_vS1C_EENS_8epilogue10collective18CollectiveEpilogueINS1F_23Sm100TmaWarpSpecializedILi4ELi2ELi16ELb1ELb0EEEJNS5_IJSH_SG_SH_EEENS5_IJNST_ISH_SC_EENST_INSA_ILi16EEESC_EEEEESJ_SK_SJ_SK_NS1F_6fusion15FusionCallbacksIS1J_NS1P_17LinearCombinationISJ_fSJ_fLNS_15FloatRoundStyleE2EEES1K_S1O_JEEENS4_5SM1004TMEM4LOAD26SM100_TMEM_LOAD_32dp32b16xENS4_13SM90_TMA_LOADENS12_INS13_ILi2ELi4ELi3EEES16_NST_INS5_IJSB_S1M_EEENS5_IJS1M_SC_EEEEEEENS4_39AutoVectorizingCopyWithAssumedAlignmentILi128EEENS4_14SM90_TMA_STOREES24_S26_S26_EEEvvEEEEvNT_6ParamsE,"ax",@progbits
	.align	128
.text._ZN7cutlass13device_kernelINS_4gemm6kernel13GemmUniversalIN4cute5tupleIJiiiiEEENS1_10collective13CollectiveMmaINS1_35MainloopSm100TmaUmmaWarpSpecializedILi2ELi2ELi4ENS5_IJNS4_1CILi8EEENSA_ILi1EEESC_EEEEENS5_IJNSA_ILi256EEENSA_ILi64EEENSA_ILi128EEEEEENS_10tfloat32_tENS5_IJlSC_lEEESJ_SK_NS4_8TiledMMAINS4_8MMA_AtomIJNS4_23SM100_MMA_TF32_2x1SM_SSISJ_SJ_fLi256ELi64ELNS4_4UMMA5MajorE0ELSP_0ELNSO_7ScaleInE0ELSQ_0EEEEEENS4_6LayoutINS5_IJSC_SC_SC_EEENS5_IJNSA_ILi0EEESV_SV_EEEEENS5_IJNS4_10UnderscoreESY_SY_EEEEENS4_18SM100_TMA_2SM_LOADENS4_14ComposedLayoutINS4_7SwizzleILi3ELi4ELi3EEENS4_18smem_ptr_flag_bitsILi32EEENST_INS5_IJSB_NSA_ILi32EEEEEENS5_IJS17_SC_EEEEEEEvNS4_8identityENS4_28SM100_TMA_2SM_LOAD_MULTICASTES1B_vS1C_EENS_8epilogue10collective18CollectiveEpilogueINS1F_23Sm100TmaWarpSpecializedILi4ELi2ELi16ELb1ELb0EEEJNS5_IJSH_SG_SH_EEENS5_IJNST_ISH_SC_EENST_INSA_ILi16EEESC_EEEEESJ_SK_SJ_SK_NS1F_6fusion15FusionCallbacksIS1J_NS1P_17LinearCombinationISJ_fSJ_fLNS_15FloatRoundStyleE2EEES1K_S1O_JEEENS4_5SM1004TMEM4LOAD26SM100_TMEM_LOAD_32dp32b16xENS4_13SM90_TMA_LOADENS12_INS13_ILi2ELi4ELi3EEES16_NST_INS5_IJSB_S1M_EEENS5_IJS1M_SC_EEEEEEENS4_39AutoVectorizingCopyWithAssumedAlignmentILi128EEENS4_14SM90_TMA_STOREES24_S26_S26_EEEvvEEEEvNT_6ParamsE:
        .type           _ZN7cutlass13device_kernelINS_4gemm6kernel13GemmUniversalIN4cute5tupleIJiiiiEEENS1_10collective13CollectiveMmaINS1_35MainloopSm100TmaUmmaWarpSpecializedILi2ELi2ELi4ENS5_IJNS4_1CILi8EEENSA_ILi1EEESC_EEEEENS5_IJNSA_ILi256EEENSA_ILi64EEENSA_ILi128EEEEEENS_10tfloat32_tENS5_IJlSC_lEEESJ_SK_NS4_8TiledMMAINS4_8MMA_AtomIJNS4_23SM100_MMA_TF32_2x1SM_SSISJ_SJ_fLi256ELi64ELNS4_4UMMA5MajorE0ELSP_0ELNSO_7ScaleInE0ELSQ_0EEEEEENS4_6LayoutINS5_IJSC_SC_SC_EEENS5_IJNSA_ILi0EEESV_SV_EEEEENS5_IJNS4_10UnderscoreESY_SY_EEEEENS4_18SM100_TMA_2SM_LOADENS4_14ComposedLayoutINS4_7SwizzleILi3ELi4ELi3EEENS4_18smem_ptr_flag_bitsILi32EEENST_INS5_IJSB_NSA_ILi32EEEEEENS5_IJS17_SC_EEEEEEEvNS4_8identityENS4_28SM100_TMA_2SM_LOAD_MULTICASTES1B_vS1C_EENS_8epilogue10collective18CollectiveEpilogueINS1F_23Sm100TmaWarpSpecializedILi4ELi2ELi16ELb1ELb0EEEJNS5_IJSH_SG_SH_EEENS5_IJNST_ISH_SC_EENST_INSA_ILi16EEESC_EEEEESJ_SK_SJ_SK_NS1F_6fusion15FusionCallbacksIS1J_NS1P_17LinearCombinationISJ_fSJ_fLNS_15FloatRoundStyleE2EEES1K_S1O_JEEENS4_5SM1004TMEM4LOAD26SM100_TMEM_LOAD_32dp32b16xENS4_13SM90_TMA_LOADENS12_INS13_ILi2ELi4ELi3EEES16_NST_INS5_IJSB_S1M_EEENS5_IJS1M_SC_EEEEEEENS4_39AutoVectorizingCopyWithAssumedAlignmentILi128EEENS4_14SM90_TMA_STOREES24_S26_S26_EEEvvEEEEvNT_6ParamsE,@function
        .size           _ZN7cutlass13device_kernelINS_4gemm6kernel13GemmUniversalIN4cute5tupleIJiiiiEEENS1_10collective13CollectiveMmaINS1_35MainloopSm100TmaUmmaWarpSpecializedILi2ELi2ELi4ENS5_IJNS4_1CILi8EEENSA_ILi1EEESC_EEEEENS5_IJNSA_ILi256EEENSA_ILi64EEENSA_ILi128EEEEEENS_10tfloat32_tENS5_IJlSC_lEEESJ_SK_NS4_8TiledMMAINS4_8MMA_AtomIJNS4_23SM100_MMA_TF32_2x1SM_SSISJ_SJ_fLi256ELi64ELNS4_4UMMA5MajorE0ELSP_0ELNSO_7ScaleInE0ELSQ_0EEEEEENS4_6LayoutINS5_IJSC_SC_SC_EEENS5_IJNSA_ILi0EEESV_SV_EEEEENS5_IJNS4_10UnderscoreESY_SY_EEEEENS4_18SM100_TMA_2SM_LOADENS4_14ComposedLayoutINS4_7SwizzleILi3ELi4ELi3EEENS4_18smem_ptr_flag_bitsILi32EEENST_INS5_IJSB_NSA_ILi32EEEEEENS5_IJS17_SC_EEEEEEEvNS4_8identityENS4_28SM100_TMA_2SM_LOAD_MULTICASTES1B_vS1C_EENS_8epilogue10collective18CollectiveEpilogueINS1F_23Sm100TmaWarpSpecializedILi4ELi2ELi16ELb1ELb0EEEJNS5_IJSH_SG_SH_EEENS5_IJNST_ISH_SC_EENST_INSA_ILi16EEESC_EEEEESJ_SK_SJ_SK_NS1F_6fusion15FusionCallbacksIS1J_NS1P_17LinearCombinationISJ_fSJ_fLNS_15FloatRoundStyleE2EEES1K_S1O_JEEENS4_5SM1004TMEM4LOAD26SM100_TMEM_LOAD_32dp32b16xENS4_13SM90_TMA_LOADENS12_INS13_ILi2ELi4ELi3EEES16_NST_INS5_IJSB_S1M_EEENS5_IJS1M_SC_EEEEEEENS4_39AutoVectorizingCopyWithAssumedAlignmentILi128EEENS4_14SM90_TMA_STOREES24_S26_S26_EEEvvEEEEvNT_6ParamsE,(.L_x_195 - _ZN7cutlass13device_kernelINS_4gemm6kernel13GemmUniversalIN4cute5tupleIJiiiiEEENS1_10collective13CollectiveMmaINS1_35MainloopSm100TmaUmmaWarpSpecializedILi2ELi2ELi4ENS5_IJNS4_1CILi8EEENSA_ILi1EEESC_EEEEENS5_IJNSA_ILi256EEENSA_ILi64EEENSA_ILi128EEEEEENS_10tfloat32_tENS5_IJlSC_lEEESJ_SK_NS4_8TiledMMAINS4_8MMA_AtomIJNS4_23SM100_MMA_TF32_2x1SM_SSISJ_SJ_fLi256ELi64ELNS4_4UMMA5MajorE0ELSP_0ELNSO_7ScaleInE0ELSQ_0EEEEEENS4_6LayoutINS5_IJSC_SC_SC_EEENS5_IJNSA_ILi0EEESV_SV_EEEEENS5_IJNS4_10UnderscoreESY_SY_EEEEENS4_18SM100_TMA_2SM_LOADENS4_14ComposedLayoutINS4_7SwizzleILi3ELi4ELi3EEENS4_18smem_ptr_flag_bitsILi32EEENST_INS5_IJSB_NSA_ILi32EEEEEENS5_IJS17_SC_EEEEEEEvNS4_8identityENS4_28SM100_TMA_2SM_LOAD_MULTICASTES1B_vS1C_EENS_8epilogue10collective18CollectiveEpilogueINS1F_23Sm100TmaWarpSpecializedILi4ELi2ELi16ELb1ELb0EEEJNS5_IJSH_SG_SH_EEENS5_IJNST_ISH_SC_EENST_INSA_ILi16EEESC_EEEEESJ_SK_SJ_SK_NS1F_6fusion15FusionCallbacksIS1J_NS1P_17LinearCombinationISJ_fSJ_fLNS_15FloatRoundStyleE2EEES1K_S1O_JEEENS4_5SM1004TMEM4LOAD26SM100_TMEM_LOAD_32dp32b16xENS4_13SM90_TMA_LOADENS12_INS13_ILi2ELi4ELi3EEES16_NST_INS5_IJSB_S1M_EEENS5_IJS1M_SC_EEEEEEENS4_39AutoVectorizingCopyWithAssumedAlignmentILi128EEENS4_14SM90_TMA_STOREES24_S26_S26_EEEvvEEEEvNT_6ParamsE)
        .other          _ZN7cutlass13device_kernelINS_4gemm6kernel13GemmUniversalIN4cute5tupleIJiiiiEEENS1_10collective13CollectiveMmaINS1_35MainloopSm100TmaUmmaWarpSpecializedILi2ELi2ELi4ENS5_IJNS4_1CILi8EEENSA_ILi1EEESC_EEEEENS5_IJNSA_ILi256EEENSA_ILi64EEENSA_ILi128EEEEEENS_10tfloat32_tENS5_IJlSC_lEEESJ_SK_NS4_8TiledMMAINS4_8MMA_AtomIJNS4_23SM100_MMA_TF32_2x1SM_SSISJ_SJ_fLi256ELi64ELNS4_4UMMA5MajorE0ELSP_0ELNSO_7ScaleInE0ELSQ_0EEEEEENS4_6LayoutINS5_IJSC_SC_SC_EEENS5_IJNSA_ILi0EEESV_SV_EEEEENS5_IJNS4_10UnderscoreESY_SY_EEEEENS4_18SM100_TMA_2SM_LOADENS4_14ComposedLayoutINS4_7SwizzleILi3ELi4ELi3EEENS4_18smem_ptr_flag_bitsILi32EEENST_INS5_IJSB_NSA_ILi32EEEEEENS5_IJS17_SC_EEEEEEEvNS4_8identityENS4_28SM100_TMA_2SM_LOAD_MULTICASTES1B_vS1C_EENS_8epilogue10collective18CollectiveEpilogueINS1F_23Sm100TmaWarpSpecializedILi4ELi2ELi16ELb1ELb0EEEJNS5_IJSH_SG_SH_EEENS5_IJNST_ISH_SC_EENST_INSA_ILi16EEESC_EEEEESJ_SK_SJ_SK_NS1F_6fusion15FusionCallbacksIS1J_NS1P_17LinearCombinationISJ_fSJ_fLNS_15FloatRoundStyleE2EEES1K_S1O_JEEENS4_5SM1004TMEM4LOAD26SM100_TMEM_LOAD_32dp32b16xENS4_13SM90_TMA_LOADENS12_INS13_ILi2ELi4ELi3EEES16_NST_INS5_IJSB_S1M_EEENS5_IJS1M_SC_EEEEEEENS4_39AutoVectorizingCopyWithAssumedAlignmentILi128EEENS4_14SM90_TMA_STOREES24_S26_S26_EEEvvEEEEvNT_6ParamsE,@"STO_CUDA_ENTRY STV_DEFAULT"
_ZN7cutlass13device_kernelINS_4gemm6kernel13GemmUniversalIN4cute5tupleIJiiiiEEENS1_10collective13CollectiveMmaINS1_35MainloopSm100TmaUmmaWarpSpecializedILi2ELi2ELi4ENS5_IJNS4_1CILi8EEENSA_ILi1EEESC_EEEEENS5_IJNSA_ILi256EEENSA_ILi64EEENSA_ILi128EEEEEENS_10tfloat32_tENS5_IJlSC_lEEESJ_SK_NS4_8TiledMMAINS4_8MMA_AtomIJNS4_23SM100_MMA_TF32_2x1SM_SSISJ_SJ_fLi256ELi64ELNS4_4UMMA5MajorE0ELSP_0ELNSO_7ScaleInE0ELSQ_0EEEEEENS4_6LayoutINS5_IJSC_SC_SC_EEENS5_IJNSA_ILi0EEESV_SV_EEEEENS5_IJNS4_10UnderscoreESY_SY_EEEEENS4_18SM100_TMA_2SM_LOADENS4_14ComposedLayoutINS4_7SwizzleILi3ELi4ELi3EEENS4_18smem_ptr_flag_bitsILi32EEENST_INS5_IJSB_NSA_ILi32EEEEEENS5_IJS17_SC_EEEEEEEvNS4_8identityENS4_28SM100_TMA_2SM_LOAD_MULTICASTES1B_vS1C_EENS_8epilogue10collective18CollectiveEpilogueINS1F_23Sm100TmaWarpSpecializedILi4ELi2ELi16ELb1ELb0EEEJNS5_IJSH_SG_SH_EEENS5_IJNST_ISH_SC_EENST_INSA_ILi16EEESC_EEEEESJ_SK_SJ_SK_NS1F_6fusion15FusionCallbacksIS1J_NS1P_17LinearCombinationISJ_fSJ_fLNS_15FloatRoundStyleE2EEES1K_S1O_JEEENS4_5SM1004TMEM4LOAD26SM100_TMEM_LOAD_32dp32b16xENS4_13SM90_TMA_LOADENS12_INS13_ILi2ELi4ELi3EEES16_NST_INS5_IJSB_S1M_EEENS5_IJS1M_SC_EEEEEEENS4_39AutoVectorizingCopyWithAssumedAlignmentILi128EEENS4_14SM90_TMA_STOREES24_S26_S26_EEEvvEEEEvNT_6ParamsE:
[----:B------:R-:W1:Y:S01]  /*0000*/  LDC R1, c[0x0][0x37c] ;  /* 0x0000df00ff017b82 */ /* 0x000e620000000800 */
[----:B------:R-:W2:Y:S01]  /*0010*/  S2R R70, SR_TID.X ;  /* 0x0000000000467919 */ /* 0x000ea20000002100 */
[----:B------:R-:W3:Y:S06]  /*0020*/  LDCU.64 UR8, c[0x0][0x890] ;  /* 0x00011200ff0877ac */ /* 0x000eec0008000a00 */
[----:B------:R-:W4:Y:S01]  /*0030*/  S2UR UR62, SR_CgaCtaId ;  /* 0x00000000003e79c3 */ /* 0x000f220000008800 */
[----:B------:R-:W-:Y:S02]  /*0040*/  PRMT R56, RZ, 0x7610, R56 ;  /* 0x00007610ff387816 */ /* 0x000fe40000000038 */
[----:B------:R-:W-:Y:S01]  /*0050*/  ELECT P1, URZ, PT ;  /* 0x0000000000ff782f */ /* 0x000fe20003820000 */
[----:B---3--:R-:W-:-:S04]  /*0060*/  UISETP.NE.U32.AND UP0, UPT, UR8, URZ, UPT ;  /* 0x000000ff0800728c */ /* 0x008fc8000bf05070 */
[----:B------:R-:W-:Y:S02]  /*0070*/  UISETP.NE.AND.EX UP0, UPT, UR9, URZ, UPT, UP0 ;  /* 0x000000ff0900728c */ /* 0x000fe4000bf05300 */
[----:B----4-:R-:W-:Y:S02]  /*0080*/  ULOP3.LUT UR5, UR62, 0x1, URZ, 0xc0, !UPT ;  /* 0x000000013e057892 */ /* 0x010fe4000f8ec0ff */
[----:B------:R-:W-:Y:S01]  /*0090*/  ULOP3.LUT UR4, UR62, 0x1, URZ, 0x3c, !UPT ;  /* 0x000000013e047892 */ /* 0x000fe2000f8e3cff */
[----:B--2---:R-:W-:-:S03]  /*00a0*/  SHF.R.U32.HI R57, RZ, 0x5, R70 ;  /* 0x00000005ff397819 */ /* 0x004fc60000011646 */
[----:B------:R-:W-:Y:S02]  /*00b0*/  IMAD.U32 R2, RZ, RZ, UR5 ;  /* 0x00000005ff027e24 */ /* 0x000fe4000f8e00ff */
[----:B------:R-:W2:Y:S02]  /*00c0*/  SHFL.IDX PT, R0, R57, RZ, 0x1f ;  /* 0x00001fff39007589 */ /* 0x000ea400000e0000 */
[----:B--2---:R-:W-:Y:S01]  /*00d0*/  R2UR UR20, R0 ;  /* 0x00000000001472ca */ /* 0x004fe200000e0000 */
[----:B------:R-:W-:Y:S01]  /*00e0*/  IMAD.U32 R0, RZ, RZ, UR4 ;  /* 0x00000004ff007e24 */ /* 0x000fe2000f8e00ff */
[----:B-1----:R-:W-:-:S13]  /*00f0*/  BRA.U UP0, `(.L_x_0) ;  /* 0x0000000100307547 */ /* 0x002fda000b800000 */
[----:B------:R-:W1:Y:S02]  /*0100*/  LDCU.64 UR4, c[0x0][0x888] ;  /* 0x00011100ff0477ac */ /* 0x000e640008000a00 */
[----:B-1----:R-:W-:-:S04]  /*0110*/  UISETP.NE.U32.AND UP0, UPT, UR4, URZ, UPT ;  /* 0x000000ff0400728c */ /* 0x002fc8000bf05070 */
[----:B------:R-:W-:-:S09]  /*0120*/  UISETP.NE.AND.EX UP0, UPT, UR5, URZ, UPT, UP0 ;  /* 0x000000ff0500728c */ /* 0x000fd2000bf05300 */
[----:B------:R-:W-:Y:S05]  /*0130*/  BRA.U !UP0, `(.L_x_1) ;  /* 0x0000000108147547 */ /* 0x000fea000b800000 */
[----:B------:R-:W1:Y:S01]  /*0140*/  LDC.64 R4, c[0x0][0x888] ;  /* 0x00022200ff047b82 */ /* 0x000e620000000a00 */
[----:B------:R-:W1:Y:S02]  /*0150*/  LDCU.64 UR4, c[0x0][0x358] ;  /* 0x00006b00ff0477ac */ /* 0x000e640008000a00 */
[----:B-1----:R1:W5:Y:S01]  /*0160*/  LDG.E R27, desc[UR4][R4.64] ;  /* 0x00000004041b7981 */ /* 0x002362000c1e1900 */
[----:B------:R-:W-:Y:S01]  /*0170*/  HFMA2 R56, -RZ, RZ, 0, 5.9604644775390625e-08 ;  /* 0x00000001ff387431 */ /* 0x000fe200000001ff */
[----:B------:R-:W-:Y:S05]  /*0180*/  BRA `(.L_x_0) ;  /* 0x00000000000c7947 */ /* 0x000fea0003800000 */
.L_x_1:
[----:B------:R-:W1:Y:S01]  /*0190*/  LDCU UR4, c[0x0][0x880] ;  /* 0x00011000ff0477ac */ /* 0x000e620008000800 */
[----:B------:R-:W-:Y:S01]  /*01a0*/  HFMA2 R56, -RZ, RZ, 0, 5.9604644775390625e-08 ;  /* 0x00000001ff387431 */ /* 0x000fe200000001ff */
[----:B-1----:R-:W-:-:S07]  /*01b0*/  MOV R27, UR4 ;  /* 0x00000004001b7c02 */ /* 0x002fce0008000f00 */
.L_x_0:
[----:B------:R-:W2:Y:S02]  /*01c0*/  LDCU.64 UR4, c[0x0][0x8b0] ;  /* 0x00011600ff0477ac */ /* 0x000ea40008000a00 */
[----:B--2---:R-:W-:-:S04]  /*01d0*/  UISETP.NE.U32.AND UP0, UPT, UR4, URZ, UPT ;  /* 0x000000ff0400728c */ /* 0x004fc8000bf05070 */
[----:B------:R-:W-:-:S09]  /*01e0*/  UISETP.NE.AND.EX UP0, UPT, UR5, URZ, UPT, UP0 ;  /* 0x000000ff0500728c */ /* 0x000fd2000bf05300 */
[----:B------:R-:W-:Y:S05]  /*01f0*/  BRA.U UP0, `(.L_x_2) ;  /* 0x0000000100287547 */ /* 0x000fea000b800000 */
[----:B------:R-:W2:Y:S02]  /*0200*/  LDCU.64 UR4, c[0x0][0x8a8] ;  /* 0x00011500ff0477ac */ /* 0x000ea40008000a00 */
[----:B--2---:R-:W-:-:S04]  /*0210*/  UISETP.NE.U32.AND UP0, UPT, UR4, URZ, UPT ;  /* 0x000000ff0400728c */ /* 0x004fc8000bf05070 */
[----:B------:R-:W-:-:S09]  /*0220*/  UISETP.NE.AND.EX UP0, UPT, UR5, URZ, UPT, UP0 ;  /* 0x000000ff0500728c */ /* 0x000fd2000bf05300 */
[----:B------:R-:W-:Y:S05]  /*0230*/  BRA.U !UP0, `(.L_x_3) ;  /* 0x0000000108107547 */ /* 0x000fea000b800000 */
[----:B------:R-:W2:Y:S01]  /*0240*/  LDC.64 R24, c[0x0][0x8a8] ;  /* 0x00022a00ff187b82 */ /* 0x000ea20000000a00 */
[----:B------:R-:W2:Y:S02]  /*0250*/  LDCU.64 UR4, c[0x0][0x358] ;  /* 0x00006b00ff0477ac */ /* 0x000ea40008000a00 */
[----:B--2---:R2:W5:Y:S01]  /*0260*/  LDG.E R24, desc[UR4][R24.64] ;  /* 0x0000000418187981 */ /* 0x004562000c1e1900 */
[----:B------:R-:W-:Y:S05]  /*0270*/  BRA `(.L_x_2) ;  /* 0x0000000000087947 */ /* 0x000fea0003800000 */
.L_x_3:
[----:B------:R-:W2:Y:S02]  /*0280*/  LDCU UR4, c[0x0][0x8a0] ;  /* 0x00011400ff0477ac */ /* 0x000ea40008000800 */
[----:B--2---:R-:W-:Y:S02]  /*0290*/  MOV R24, UR4 ;  /* 0x0000000400187c02 */ /* 0x004fe40008000f00 */
.L_x_2:
[----:B------:R-:W-:Y:S01]  /*02a0*/  IMAD.U32 R3, RZ, RZ, UR20 ;  /* 0x00000014ff037e24 */ /* 0x000fe2000f8e00ff */
[----:B------:R-:W-:Y:S04]  /*02b0*/  BSSY.RECONVERGENT B0, `(.L_x_4) ;  /* 0x000000c000007945 */ /* 0x000fe80003800200 */
[C---:B------:R-:W-:Y:S02]  /*02c0*/  ISETP.NE.OR P2, PT, R3.reuse, 0x1, !P1 ;  /* 0x000000010300780c */ /* 0x040fe40004f45670 */
[----:B------:R-:W-:-:S11]  /*02d0*/  ISETP.NE.OR P0, PT, R3, 0x3, !P1 ;  /* 0x000000030300780c */ /* 0x000fd60004f05670 */
[----:B------:R-:W-:Y:S05]  /*02e0*/  @P2 BRA `(.L_x_5) ;  /* 0x0000000000202947 */ /* 0x000fea0003800000 */
[----:B------:R-:W3:Y:S02]  /*02f0*/  LDCU.64 UR4, c[0x0][0x348] ;  /* 0x00006900ff0477ac */ /* 0x000ee40008000a00 */
[----:B---3--:R-:W-:Y:S02]  /*0300*/  UIADD3 UR6, UP1, UPT, UR4, 0x80, URZ ;  /* 0x0000008004067890 */ /* 0x008fe4000ff3e0ff */
[----:B------:R-:W-:Y:S02]  /*0310*/  UIADD3 UR4, UP0, UPT, UR4, 0x180, URZ ;  /* 0x0000018004047890 */ /* 0x000fe4000ff1e0ff */
[----:B------:R-:W-:Y:S02]  /*0320*/  UIADD3.X UR7, UPT, UPT, URZ, UR5, URZ, UP1, !UPT ;  /* 0x00000005ff077290 */ /* 0x000fe40008ffe4ff */
[----:B------:R-:W-:-:S07]  /*0330*/  UIADD3.X UR5, UPT, UPT, URZ, UR5, URZ, UP0, !UPT ;  /* 0x00000005ff057290 */ /* 0x000fce00087fe4ff */
[----:B------:R3:W-:Y:S02]  /*0340*/  UTMACCTL.PF [UR6] ;  /* 0x00000000060079b9 */ /* 0x0007e40008040000 */
[----:B------:R3:W-:Y:S02]  /*0350*/  UTMACCTL.PF [UR4] ;  /* 0x00000000040079b9 */ /* 0x0007e40008040000 */
[----:B---3--:R-:W-:Y:S01]  /*0360*/  NOP ;  /* 0x0000000000007918 */ /* 0x008fe20000000000 */
.L_x_5:
[----:B------:R-:W-:Y:S05]  /*0370*/  BSYNC.RECONVERGENT B0 ;  /* 0x0000000000007941 */ /* 0x000fea0003800200 */
.L_x_4:
[----:B------:R-:W-:Y:S04]  /*0380*/  BSSY.RECONVERGENT B0, `(.L_x_6) ;  /* 0x000000a000007945 */ /* 0x000fe80003800200 */
        /* <DEDUP_REMOVED lines=9> */
.L_x_7:
[----:B------:R-:W-:Y:S05]  /*0420*/  BSYNC.RECONVERGENT B0 ;  /* 0x0000000000007941 */ /* 0x000fea0003800200 */
.L_x_6:
[----:B------:R-:W3:Y:S01]  /*0430*/  LDCU.64 UR4, c[0x0][0x888] ;  /* 0x00011100ff0477ac */ /* 0x000ee20008000a00 */
[----:B------:R-:W-:Y:S02]  /*0440*/  UISETP.EQ.U32.AND UP2, UPT, UR8, URZ, UPT ;  /* 0x000000ff0800728c */ /* 0x000fe4000bf42070 */
[----:B------:R-:W-:Y:S02]  /*0450*/  UPLOP3.LUT UP4, UPT, UPT, UPT, UPT, 0x80, 0x8 ;  /* 0x000000000008789c */ /* 0x000fe40003f8f070 */
[----:B---3--:R-:W-:-:S04]  /*0460*/  UISETP.NE.U32.AND UP0, UPT, UR4, URZ, UPT ;  /* 0x000000ff0400728c */ /* 0x008fc8000bf05070 */
[----:B------:R-:W-:-:S04]  /*0470*/  UISETP.NE.AND.EX UP1, UPT, UR5, URZ, UPT, UP0 ;  /* 0x000000ff0500728c */ /* 0x000fc8000bf25300 */
[----:B------:R-:W-:-:S04]  /*0480*/  UISETP.EQ.OR.EX UP3, UPT, UR9, URZ, !UP1, UP2 ;  /* 0x000000ff0900728c */ /* 0x000fc8000cf62720 */
[----:B------:R-:W-:-:S05]  /*0490*/  UP2UR UR63, UPR, URZ, 0x8 ;  /* 0x00000008ff3f7883 */ /* 0x000fca0008000000 */
[----:B------:R-:W-:Y:S07]  /*04a0*/  BRA.U !UP3, `(.L_x_8) ;  /* 0x000000010b207547 */ /* 0x000fee000b800000 */
[----:B------:R-:W-:Y:S01]  /*04b0*/  UISETP.NE.U32.AND UP2, UPT, UR8, URZ, UPT ;  /* 0x000000ff0800728c */ /* 0x000fe2000bf45070 */
[----:B-----5:R-:W-:Y:S01]  /*04c0*/  FSETP.NEU.AND P0, PT, R27, RZ, PT ;  /* 0x000000ff1b00720b */ /* 0x020fe20003f0d000 */
[----:B------:R-:W-:Y:S02]  /*04d0*/  USEL UR4, URZ, 0xffffffff, UP1 ;  /* 0xffffffffff047887 */ /* 0x000fe40008800000 */
[----:B------:R-:W-:-:S10]  /*04e0*/  UISETP.NE.AND.EX UP2, UPT, UR9, URZ, UPT, UP2 ;  /* 0x000000ff0900728c */ /* 0x000fd4000bf45320 */
[----:B------:R-:W-:Y:S01]  /*04f0*/  VOTEU.ANY UP0, P0 ;  /* 0x0000000000ff7886 */ /* 0x000fe20000000100 */
[----:B------:R-:W-:-:S04]  /*0500*/  @!UP2 USEL UR4, URZ, 0xffffffff, UP0 ;  /* 0xffffffffff04a887 */ /* 0x000fc80008000000 */
[----:B------:R-:W-:-:S04]  /*0510*/  ULOP3.LUT UR4, UR4, 0x1, URZ, 0xc0, !UPT ;  /* 0x0000000104047892 */ /* 0x000fc8000f8ec0ff */
[----:B------:R-:W-:-:S11]  /*0520*/  UISETP.NE.U32.AND UP4, UPT, UR4, 0x1, UPT ;  /* 0x000000010400788c */ /* 0x000fd6000bf85070 */
.L_x_8:
[----:B------:R-:W3:Y:S01]  /*0530*/  SHFL.IDX PT, R3, R57, RZ, 0x1f ;  /* 0x00001fff39037589 */ /* 0x000ee200000e0000 */
[----:B------:R-:W-:Y:S01]  /*0540*/  R2UR UR4, R2 ;  /* 0x00000000020472ca */ /* 0x000fe200000e0000 */
[----:B------:R-:W-:-:S04]  /*0550*/  UISETP.NE.AND UP0, UPT, UR20, 0x2, UPT ;  /* 0x000000021400788c */ /* 0x000fc8000bf05270 */
[----:B------:R-:W-:-:S08]  /*0560*/  USEL UR47, URZ, 0x1, UP0 ;  /* 0x00000001ff2f7887 */ /* 0x000fd00008000000 */
[----:B------:R-:W-:-:S06]  /*0570*/  UISETP.EQ.AND UP2, UPT, UR4, URZ, !UP0 ;  /* 0x000000ff0400728c */ /* 0x000fcc000c742270 */
[----:B------:R-:W-:Y:S02]  /*0580*/  PLOP3.LUT P4, PT, P1, PT, UP2, 0x80, 0x8 ;  /* 0x000000000008781c */ /* 0x000fe40000f8f028 */
[----:B---3--:R-:W-:-:S13]  /*0590*/  ISETP.NE.AND P0, PT, R3, RZ, PT ;  /* 0x000000ff0300720c */ /* 0x008fda0003f05270 */
[----:B------:R-:W-:Y:S05]  /*05a0*/  @P0 BRA `(.L_x_9) ;  /* 0x0000000000440947 */ /* 0x000fea0003800000 */
[----:B------:R-:W-:Y:S01]  /*05b0*/  UMOV UR4, 0x400 ;  /* 0x0000040000047882 */ /* 0x000fe20000000000 */
[----:B------:R-:W-:Y:S01]  /*05c0*/  UMOV UR8, 0x1 ;  /* 0x0000000100087882 */ /* 0x000fe20000000000 */
[----:B------:R-:W-:Y:S01]  /*05d0*/  UMOV UR6, 0x4 ;  /* 0x0000000400067882 */ /* 0x000fe20000000000 */
[----:B------:R-:W-:Y:S02]  /*05e0*/  ULEA UR4, UR62, UR4, 0x18 ;  /* 0x000000043e047291 */ /* 0x000fe4000f8ec0ff */
[----:B------:R-:W-:-:S04]  /*05f0*/  UIADD3 UR8, UPT, UPT, -UR8, 0x100000, URZ ;  /* 0x0010000008087890 */ /* 0x000fc8000fffe1ff */
[----:B------:R-:W-:Y:S02]  /*0600*/  USHF.L.U32 UR9, UR8, 0xb, URZ ;  /* 0x0000000b08097899 */ /* 0x000fe400080006ff */
[----:B------:R-:W-:Y:S02]  /*0610*/  USHF.L.U32 UR8, UR8, 0x1, URZ ;  /* 0x0000000108087899 */ /* 0x000fe400080006ff */
[----:B------:R-:W-:-:S04]  /*0620*/  UIADD3 UR6, UPT, UPT, -UR6, 0x100000, URZ ;  /* 0x0010000006067890 */ /* 0x000fc8000fffe1ff */
[----:B------:R-:W-:Y:S02]  /*0630*/  USHF.L.U32 UR7, UR6, 0xb, URZ ;  /* 0x0000000b06077899 */ /* 0x000fe400080006ff */
[----:B------:R-:W-:Y:S01]  /*0640*/  USHF.L.U32 UR6, UR6, 0x1, URZ ;  /* 0x0000000106067899 */ /* 0x000fe200080006ff */
[----:B------:R-:W-:Y:S01]  /*0650*/  ELECT P0, URZ, PT ;  /* 0x0000000000ff782f */ /* 0x000fe20003800000 */
[----:B------:R-:W3:Y:S02]  /*0660*/  FENCE.VIEW.ASYNC.S ;  /* 0x00000000000073c6 */ /* 0x000ee40000000000 */
[----:B---3--:R3:W4:Y:S08]  /*0670*/  SYNCS.EXCH.64 URZ, [UR4], UR8 ;  /* 0x0000000804ff75b2 */ /* 0x0087300008000100 */
[----:B------:R3:W1:Y:S01]  /*0680*/  SYNCS.EXCH.64 URZ, [UR4+0x10], UR6 ;  /* 0x0000100604ff75b2 */ /* 0x0006620008000100 */
[----:B------:R3:W1:Y:S01]  /*0690*/  SYNCS.EXCH.64 URZ, [UR4+0x8], UR8 ;  /* 0x0000080804ff75b2 */ /* 0x0006620008000100 */
[----:B------:R3:W1:Y:S01]  /*06a0*/  SYNCS.EXCH.64 URZ, [UR4+0x18], UR6 ;  /* 0x0000180604ff75b2 */ /* 0x0006620008000100 */
[----:B------:R-:W-:Y:S01]  /*06b0*/  NOP ;  /* 0x0000000000007918 */ /* 0x000fe20000000000 */
.L_x_9:
[----:B------:R-:W2:Y:S01]  /*06c0*/  SHFL.IDX PT, R3, R57, RZ, 0x1f ;  /* 0x00001fff39037589 */ /* 0x000ea200000e0000 */
[----:B------:R-:W-:Y:S01]  /*06d0*/  NOP ;  /* 0x0000000000007918 */ /* 0x000fe20000000000 */
[----:B--2---:R-:W-:-:S13]  /*06e0*/  ISETP.NE.AND P0, PT, R3, 0x1, PT ;  /* 0x000000010300780c */ /* 0x004fda0003f05270 */
[----:B------:R-:W-:Y:S05]  /*06f0*/  @P0 BRA `(.L_x_10) ;  /* 0x0000000000540947 */ /* 0x000fea0003800000 */
[----:B---3--:R-:W-:Y:S01]  /*0700*/  UMOV UR4, 0x400 ;  /* 0x0000040000047882 */ /* 0x008fe20000000000 */
        /* <DEDUP_REMOVED lines=10> */
[----:B------:R-:W2:Y:S02]  /*07b0*/  FENCE.VIEW.ASYNC.S ;  /* 0x00000000000073c6 */ /* 0x000ea40000000000 */
[----:B--2---:R2:W3:Y:S08]  /*07c0*/  SYNCS.EXCH.64 URZ, [UR4+0x20], UR8 ;  /* 0x0000200804ff75b2 */ /* 0x0044f00008000100 */
[----:B------:R2:W1:Y:S01]  /*07d0*/  SYNCS.EXCH.64 URZ, [UR4+0x40], UR6 ;  /* 0x0000400604ff75b2 */ /* 0x0004620008000100 */
[----:B------:R2:W1:Y:S01]  /*07e0*/  SYNCS.EXCH.64 URZ, [UR4+0x28], UR8 ;  /* 0x0000280804ff75b2 */ /* 0x0004620008000100 */
[----:B------:R2:W1:Y:S01]  /*07f0*/  SYNCS.EXCH.64 URZ, [UR4+0x48], UR6 ;  /* 0x0000480604ff75b2 */ /* 0x0004620008000100 */
[----:B------:R2:W1:Y:S01]  /*0800*/  SYNCS.EXCH.64 URZ, [UR4+0x30], UR8 ;  /* 0x0000300804ff75b2 */ /* 0x0004620008000100 */
[----:B------:R2:W1:Y:S01]  /*0810*/  SYNCS.EXCH.64 URZ, [UR4+0x50], UR6 ;  /* 0x0000500604ff75b2 */ /* 0x0004620008000100 */
[----:B------:R2:W1:Y:S01]  /*0820*/  SYNCS.EXCH.64 URZ, [UR4+0x38], UR8 ;  /* 0x0000380804ff75b2 */ /* 0x0004620008000100 */
[----:B------:R2:W1:Y:S01]  /*0830*/  SYNCS.EXCH.64 URZ, [UR4+0x58], UR6 ;  /* 0x0000580604ff75b2 */ /* 0x0004620008000100 */
[----:B------:R-:W-:Y:S01]  /*0840*/  NOP ;  /* 0x0000000000007918 */ /* 0x000fe20000000000 */
.L_x_10:
[----:B------:R-:W4:Y:S01]  /*0850*/  SHFL.IDX PT, R3, R57, RZ, 0x1f ;  /* 0x00001fff39037589 */ /* 0x000f2200000e0000 */
[----:B------:R-:W-:Y:S01]  /*0860*/  NOP ;  /* 0x0000000000007918 */ /* 0x000fe20000000000 */
[----:B----4-:R-:W-:-:S13]  /*0870*/  ISETP.NE.AND P0, PT, R3, 0x3, PT ;  /* 0x000000030300780c */ /* 0x010fda0003f05270 */
[----:B------:R-:W-:Y:S05]  /*0880*/  @P0 BRA `(.L_x_11) ;  /* 0x00000000002c0947 */ /* 0x000fea0003800000 */
[----:B--23--:R-:W-:Y:S01]  /*0890*/  UMOV UR6, 0x400 ;  /* 0x0000040000067882 */ /* 0x00cfe20000000000 */
[----:B------:R-:W-:Y:S01]  /*08a0*/  UMOV UR4, 0x20 ;  /* 0x0000002000047882 */ /* 0x000fe20000000000 */
[----:B------:R-:W-:Y:S02]  /*08b0*/  ULEA UR6, UR62, UR6, 0x18 ;  /* 0x000000063e067291 */ /* 0x000fe4000f8ec0ff */
[----:B------:R-:W-:-:S04]  /*08c0*/  UIADD3 UR4, UPT, UPT, -UR4, 0x100000, URZ ;  /* 0x0010000004047890 */ /* 0x000fc8000fffe1ff */
[----:B------:R-:W-:Y:S02]  /*08d0*/  USHF.L.U32 UR5, UR4, 0xb, URZ ;  /* 0x0000000b04057899 */ /* 0x000fe400080006ff */
[----:B------:R-:W-:Y:S01]  /*08e0*/  USHF.L.U32 UR4, UR4, 0x1, URZ ;  /* 0x0000000104047899 */ /* 0x000fe200080006ff */
[----:B------:R-:W-:Y:S01]  /*08f0*/  ELECT P0, URZ, PT ;  /* 0x0000000000ff782f */ /* 0x000fe20003800000 */
[----:B------:R-:W2:Y:S10]  /*0900*/  FENCE.VIEW.ASYNC.S ;  /* 0x00000000000073c6 */ /* 0x000eb40000000000 */
[----:B--2---:R4:W2:Y:S01]  /*0910*/  SYNCS.EXCH.64 URZ, [UR6+0x60], UR4 ;  /* 0x0000600406ff75b2 */ /* 0x0048a20008000100 */
[----:B------:R4:W3:Y:S02]  /*0920*/  SYNCS.EXCH.64 URZ, [UR6+0x68], UR4 ;  /* 0x0000680406ff75b2 */ /* 0x0008e40008000100 */
[----:B----4-:R-:W-:Y:S01]  /*0930*/  NOP ;  /* 0x0000000000007918 */ /* 0x010fe20000000000 */
.L_x_11:
[----:B------:R-:W4:Y:S01]  /*0940*/  SHFL.IDX PT, R3, R57, RZ, 0x1f ;  /* 0x00001fff39037589 */ /* 0x000f2200000e0000 */
[----:B------:R-:W-:Y:S01]  /*0950*/  NOP ;  /* 0x0000000000007918 */ /* 0x000fe20000000000 */
[----:B----4-:R-:W-:-:S13]  /*0960*/  ISETP.NE.AND P0, PT, R3, 0x4, PT ;  /* 0x000000040300780c */ /* 0x010fda0003f05270 */
[----:B------:R-:W-:Y:S05]  /*0970*/  @P0 BRA `(.L_x_12) ;  /* 0x0000000000480947 */ /* 0x000fea0003800000 */
[----:B--23--:R-:W-:Y:S01]  /*0980*/  UMOV UR4, 0x720 ;  /* 0x0000072000047882 */ /* 0x00cfe20000000000 */
[----:B------:R-:W-:Y:S01]  /*0990*/  UMOV UR6, 0x400 ;  /* 0x0000040000067882 */ /* 0x000fe20000000000 */
[----:B------:R-:W-:Y:S01]  /*09a0*/  USEL UR4, UR4, 0x620, UP4 ;  /* 0x0000062004047887 */ /* 0x000fe2000a000000 */
        /* <DEDUP_REMOVED lines=10> */
[----:B--2---:R4:W2:Y:S08]  /*0a50*/  SYNCS.EXCH.64 URZ, [UR6+0x70], UR8 ;  /* 0x0000700806ff75b2 */ /* 0x0048b00008000100 */
[----:B------:R4:W3:Y:S01]  /*0a60*/  SYNCS.EXCH.64 URZ, [UR6+0x80], UR4 ;  /* 0x0000800406ff75b2 */ /* 0x0008e20008000100 */
[----:B------:R4:W1:Y:S01]  /*0a70*/  SYNCS.EXCH.64 URZ, [UR6+0x78], UR8 ;  /* 0x0000780806ff75b2 */ /* 0x0008620008000100 */
[----:B------:R4:W1:Y:S02]  /*0a80*/  SYNCS.EXCH.64 URZ, [UR6+0x88], UR4 ;  /* 0x0000880406ff75b2 */ /* 0x0008640008000100 */
[----:B----4-:R-:W-:Y:S01]  /*0a90*/  NOP ;  /* 0x0000000000007918 */ /* 0x010fe20000000000 */
.L_x_12:
[----:B------:R-:W4:Y:S01]  /*0aa0*/  SHFL.IDX PT, R3, R57, RZ, 0x1f ;  /* 0x00001fff39037589 */ /* 0x000f2200000e0000 */
[----:B------:R-:W-:Y:S01]  /*0ab0*/  NOP ;  /* 0x0000000000007918 */ /* 0x000fe20000000000 */
[----:B----4-:R-:W-:-:S13]  /*0ac0*/  ISETP.NE.AND P0, PT, R3, 0x5, PT ;  /* 0x000000050300780c */ /* 0x010fda0003f05270 */
[----:B------:R-:W-:Y:S05]  /*0ad0*/  @P0 BRA `(.L_x_13) ;  /* 0x0000000000540947 */ /* 0x000fea0003800000 */
[----:B--23--:R-:W-:Y:S01]  /*0ae0*/  UMOV UR4, 0x400 ;  /* 0x0000040000047882 */ /* 0x00cfe20000000000 */
        /* <DEDUP_REMOVED lines=14> */
[----:B------:R4:W1:Y:S01]  /*0bd0*/  SYNCS.EXCH.64 URZ, [UR4+0xb8], UR8 ;  /* 0x0000b80804ff75b2 */ /* 0x0008620008000100 */
[----:B------:R4:W1:Y:S01]  /*0be0*/  SYNCS.EXCH.64 URZ, [UR4+0xa0], UR6 ;  /* 0x0000a00604ff75b2 */ /* 0x0008620008000100 */
[----:B------:R4:W1:Y:S01]  /*0bf0*/  SYNCS.EXCH.64 URZ, [UR4+0xc0], UR8 ;  /* 0x0000c00804ff75b2 */ /* 0x0008620008000100 */
[----:B------:R4:W1:Y:S01]  /*0c00*/  SYNCS.EXCH.64 URZ, [UR4+0xa8], UR6 ;  /* 0x0000a80604ff75b2 */ /* 0x0008620008000100 */
[----:B------:R4:W1:Y:S02]  /*0c10*/  SYNCS.EXCH.64 URZ, [UR4+0xc8], UR8 ;  /* 0x0000c80804ff75b2 */ /* 0x0008640008000100 */
[----:B----4-:R-:W-:Y:S01]  /*0c20*/  NOP ;  /* 0x0000000000007918 */ /* 0x010fe20000000000 */
.L_x_13:
[----:B------:R-:W4:Y:S01]  /*0c30*/  SHFL.IDX PT, R3, R57, RZ, 0x1f ;  /* 0x00001fff39037589 */ /* 0x000f2200000e0000 */
[----:B------:R-:W-:Y:S01]  /*0c40*/  ISETP.NE.OR P1, PT, RZ, UR20, !P1 ;  /* 0x00000014ff007c0c */ /* 0x000fe2000cf25670 */
        /* <DEDUP_REMOVED lines=12> */
[----:B------:R4:W3:Y:S01]  /*0d10*/  SYNCS.EXCH.64 URZ, [UR4+0xe0], UR6 ;  /* 0x0000e00604ff75b2 */ /* 0x0008e20008000100 */
[----:B------:R4:W1:Y:S01]  /*0d20*/  SYNCS.EXCH.64 URZ, [UR4+0xd8], UR6 ;  /* 0x0000d80604ff75b2 */ /* 0x0008620008000100 */
[----:B------:R4:W1:Y:S02]  /*0d30*/  SYNCS.EXCH.64 URZ, [UR4+0xe8], UR6 ;  /* 0x0000e80604ff75b2 */ /* 0x0008640008000100 */
[----:B----4-:R-:W-:Y:S01]  /*0d40*/  NOP ;  /* 0x0000000000007918 */ /* 0x010fe20000000000 */
.L_x_14:
[----:B------:R-:W-:Y:S01]  /*0d50*/  VOTEU.ALL UP0, P1 ;  /* 0x0000000000ff7886 */ /* 0x000fe20000800000 */
[----:B--23--:R-:W-:Y:S01]  /*0d60*/  UMOV UR4, 0x20 ;  /* 0x0000002000047882 */ /* 0x00cfe20000000000 */
[----:B------:R-:W2:Y:S01]  /*0d70*/  LDCU UR7, c[0x0][0x36c] ;  /* 0x00006d80ff0777ac */ /* 0x000ea20008000800 */
[----:B------:R-:W-:Y:S01]  /*0d80*/  NOP ;  /* 0x0000000000007918 */ /* 0x000fe20000000000 */
[----:B-1----:R-:W-:Y:S01]  /*0d90*/  LOP3.LUT R5, R70, 0x1f, RZ, 0xc0, !PT ;  /* 0x0000001f46057812 */ /* 0x002fe200078ec0ff */
[----:B------:R-:W-:Y:S01]  /*0da0*/  @!UP0 UMOV UR6, 0x400 ;  /* 0x0000040000068882 */ /* 0x000fe20000000000 */
[----:B------:R-:W-:-:S04]  /*0db0*/  @!UP0 UIADD3 UR4, UPT, UPT, -UR4, 0x100000, URZ ;  /* 0x0010000004048890 */ /* 0x000fc8000fffe1ff */
[----:B------:R-:W-:Y:S02]  /*0dc0*/  @!UP0 USHF.L.U32 UR5, UR4, 0xb, URZ ;  /* 0x0000000b04058899 */ /* 0x000fe400080006ff */
[----:B------:R-:W-:Y:S02]  /*0dd0*/  @!UP0 USHF.L.U32 UR4, UR4, 0x1, URZ ;  /* 0x0000000104048899 */ /* 0x000fe400080006ff */
[----:B------:R-:W-:Y:S01]  /*0de0*/  @!UP0 ULEA UR6, UR62, UR6, 0x18 ;  /* 0x000000063e068291 */ /* 0x000fe2000f8ec0ff */
[----:B------:R-:W-:Y:S01]  /*0df0*/  VOTEU.ALL UP0, P1 ;  /* 0x0000000000ff7886 */ /* 0x000fe20000800000 */
[----:B------:R-:W-:Y:S02]  /*0e00*/  UISETP.NE.AND UP5, UPT, UR20, URZ, UPT ;  /* 0x000000ff1400728c */ /* 0x000fe4000bfa5270 */
[----:B--2---:R-:W-:Y:S01]  /*0e10*/  UISETP.EQ.U32.AND UP6, UPT, UR7, 0x1, UPT ;  /* 0x000000010700788c */ /* 0x004fe2000bfc2070 */
[----:B------:R-:W1:Y:S07]  /*0e20*/  FENCE.VIEW.ASYNC.S ;  /* 0x00000000000073c6 */ /* 0x000e6e0000000000 */
[----:B-1----:R1:W2:Y:S01]  /*0e30*/  @!UP0 SYNCS.EXCH.64 URZ, [UR6+0xf0], UR4 ;  /* 0x0000f00406ff85b2 */ /* 0x0022a20008000100 */
[----:B------:R-:W-:Y:S05]  /*0e40*/  BRA.U !UP6, `(.L_x_15) ;  /* 0x000000010e087547 */ /* 0x000fea000b800000 */
[----:B--2---:R-:W-:Y:S01]  /*0e50*/  UCGABAR_ARV ;  /* 0x00000000000079c7 */ /* 0x004fe20008000000 */
[----:B------:R-:W-:Y:S05]  /*0e60*/  BRA `(.L_x_16) ;  /* 0x0000000000047947 */ /* 0x000fea0003800000 */
.L_x_15:
[----:B--2---:R-:W-:Y:S01]  /*0e70*/  NOP ;  /* 0x0000000000007918 */ /* 0x004fe20000000000 */
.L_x_16:
[----:B------:R-:W2:Y:S01]  /*0e80*/  S2UR UR23, SR_CTAID.X ;  /* 0x00000000001779c3 */ /* 0x000ea20000002500 */
[----:B------:R-:W-:-:S05]  /*0e90*/  CS2R.32 R59, SR_CgaSize ;  /* 0x00000000003b7805 */ /* 0x000fca0000008a00 */
[----:B------:R-:W-:-:S05]  /*0ea0*/  IMAD R59, R59, -0xa0, RZ ;  /* 0xffffff603b3b7824 */ /* 0x000fca00078e02ff */
[----:B-1----:R-:W-:-:S14]  /*0eb0*/  R2UR UR5, R59 ;  /* 0x000000003b0572ca */ /* 0x002fdc00000e0000 */
[----:B------:R-:W1:Y:S01]  /*0ec0*/  LDCU UR5, c[0x0][UR5+0x2b0] ;  /* 0x00005600050577ac */ /* 0x000e620008000800 */
[----:B------:R-:W-:Y:S02]  /*0ed0*/  R2UR UR9, R2 ;  /* 0x00000000020972ca */ /* 0x000fe400000e0000 */
[----:B------:R-:W-:-:S05]  /*0ee0*/  CS2R.32 R59, SR_CgaSize ;  /* 0x00000000003b7805 */ /* 0x000fca0000008a00 */
[----:B------:R-:W-:-:S05]  /*0ef0*/  IMAD R59, R59, -0xa0, RZ ;  /* 0xffffff603b3b7824 */ /* 0x000fca00078e02ff */
[----:B------:R-:W-:-:S14]  /*0f00*/  R2UR UR4, R59 ;  /* 0x000000003b0472ca */ /* 0x000fdc00000e0000 */
[----:B------:R-:W3:Y:S01]  /*0f10*/  LDCU UR4, c[0x0][UR4+0x2b4] ;  /* 0x00005680040477ac */ /* 0x000ee20008000800 */
[----:B------:R-:W4:Y:S01]  /*0f20*/  S2UR UR28, SR_CTAID.Y ;  /* 0x00000000001c79c3 */ /* 0x000f220000002600 */
[----:B------:R-:W-:-:S05]  /*0f30*/  CS2R.32 R59, SR_CgaSize ;  /* 0x00000000003b7805 */ /* 0x000fca0000008a00 */
[----:B------:R-:W-:-:S05]  /*0f40*/  IMAD R59, R59, -0xa0, RZ ;  /* 0xffffff603b3b7824 */ /* 0x000fca00078e02ff */
[----:B------:R-:W-:-:S14]  /*0f50*/  R2UR UR7, R59 ;  /* 0x000000003b0772ca */ /* 0x000fdc00000e0000 */
[----:B------:R-:W3:Y:S01]  /*0f60*/  LDCU UR7, c[0x0][UR7+0x2a0] ;  /* 0x00005400070777ac */ /* 0x000ee20008000800 */
[----:B------:R-:W-:-:S05]  /*0f70*/  CS2R.32 R59, SR_CgaSize ;  /* 0x00000000003b7805 */ /* 0x000fca0000008a00 */
[----:B------:R-:W-:-:S05]  /*0f80*/  IMAD R59, R59, -0xa0, RZ ;  /* 0xffffff603b3b7824 */ /* 0x000fca00078e02ff */
[----:B------:R-:W-:-:S14]  /*0f90*/  R2UR UR8, R59 ;  /* 0x000000003b0872ca */ /* 0x000fdc00000e0000 */
[----:B------:R-:W3:Y:S01]  /*0fa0*/  LDCU UR8, c[0x0][UR8+0x2a4] ;  /* 0x00005480080877ac */ /* 0x000ee20008000800 */
[----:B------:R-:W-:Y:S01]  /*0fb0*/  UISETP.GT.U32.AND UP0, UPT, UR9, 0xffff, UPT ;  /* 0x0000ffff0900788c */ /* 0x000fe2000bf04070 */
[----:B------:R-:W3:Y:S01]  /*0fc0*/  LDCU UR21, c[0x0][0xb24] ;  /* 0x00016480ff1577ac */ /* 0x000ee20008000800 */
[----:B------:R-:W3:Y:S01]  /*0fd0*/  LDCU UR39, c[0x0][0xb24] ;  /* 0x00016480ff2777ac */ /* 0x000ee20008000800 */
[----:B--2---:R-:W-:Y:S01]  /*0fe0*/  I2FP.F32.U32 R4, UR23 ;  /* 0x0000001700047c45 */ /* 0x004fe20008201000 */
[----:B------:R-:W2:Y:S04]  /*0ff0*/  LDCU UR25, c[0x0][0xb30] ;  /* 0x00016600ff1977ac */ /* 0x000ea80008000800 */
[----:B-1----:R-:W-:Y:S01]  /*1000*/  FMUL R4, R4, UR5 ;  /* 0x0000000504047c20 */ /* 0x002fe20008400000 */
[----:B------:R-:W-:Y:S01]  /*1010*/  USEL UR5, UR9, 0xffff, !UP0 ;  /* 0x0000ffff09057887 */ /* 0x000fe2000c000000 */
[----:B----4-:R-:W-:Y:S01]  /*1020*/  I2FP.F32.U32 R3, UR28 ;  /* 0x0000001c00037c45 */ /* 0x010fe20008201000 */
[----:B------:R-:W-:-:S03]  /*1030*/  USHF.L.U32 UR31, UR62, 0x7, URZ ;  /* 0x000000073e1f7899 */ /* 0x000fc600080006ff */
[----:B------:R-:W1:Y:S01]  /*1040*/  F2I.U32.TRUNC.NTZ R4, R4 ;  /* 0x0000000400047305 */ /* 0x000e62000020f000 */
[----:B------:R-:W-:Y:S01]  /*1050*/  ULOP3.LUT UR30, UR5, 0xffff, URZ, 0xc0, !UPT ;  /* 0x0000ffff051e7892 */ /* 0x000fe2000f8ec0ff */
[----:B---3--:R-:W-:-:S06]  /*1060*/  FMUL R3, R3, UR4 ;  /* 0x0000000403037c20 */ /* 0x008fcc0008400000 */
[----:B------:R-:W3:Y:S01]  /*1070*/  F2I.U32.TRUNC.NTZ R3, R3 ;  /* 0x0000000300037305 */ /* 0x000ee2000020f000 */
[----:B-1----:R-:W-:Y:S02]  /*1080*/  R2UR UR4, R4 ;  /* 0x00000000040472ca */ /* 0x002fe400000e0000 */
[----:B------:R-:W-:Y:S02]  /*1090*/  PRMT R4, RZ, 0x7610, R4 ;  /* 0x00007610ff047816 */ /* 0x000fe40000000004 */
[----:B---3--:R-:W-:Y:S02]  /*10a0*/  R2UR UR6, R3 ;  /* 0x00000000030672ca */ /* 0x008fe400000e0000 */
[----:B------:R-:W-:-:S07]  /*10b0*/  PRMT R3, RZ, 0x7610, R3 ;  /* 0x00007610ff037816 */ /* 0x000fce0000000003 */
[----:B------:R-:W-:-:S04]  /*10c0*/  UIADD3 UR5, UPT, UPT, -UR4, URZ, URZ ;  /* 0x000000ff04057290 */ /* 0x000fc8000fffe1ff */
[----:B------:R-:W-:Y:S02]  /*10d0*/  UIMAD UR5, UR7, UR5, UR23 ;  /* 0x00000005070572a4 */ /* 0x000fe4000f8e0217 */
[----:B------:R-:W-:-:S04]  /*10e0*/  UIADD3 UR4, UPT, UPT, -UR6, URZ, URZ ;  /* 0x000000ff06047290 */ /* 0x000fc8000fffe1ff */
[----:B------:R-:W-:Y:S01]  /*10f0*/  IMAD.U32 R59, RZ, RZ, UR5 ;  /* 0x00000005ff3b7e24 */ /* 0x000fe2000f8e00ff */
[----:B------:R-:W-:-:S06]  /*1100*/  UIMAD UR4, UR8, UR4, UR28 ;  /* 0x00000004080472a4 */ /* 0x000fcc000f8e021c */
[----:B------:R-:W-:Y:S01]  /*1110*/  IMAD.U32 R58, RZ, RZ, UR4 ;  /* 0x00000004ff3a7e24 */ /* 0x000fe2000f8e00ff */
[----:B--2---:R-:W-:Y:S06]  /*1120*/  BRA.U UP5, `(.L_x_17) ;  /* 0x00000001056c7547 */ /* 0x004fec000b800000 */
[----:B------:R-:W-:Y:S02]  /*1130*/  R2UR UR4, R58 ;  /* 0x000000003a0472ca */ /* 0x000fe400000e0000 */
[----:B------:R-:W-:-:S11]  /*1140*/  R2UR UR10, R59 ;  /* 0x000000003b0a72ca */ /* 0x000fd600000e0000 */
[----:B------:R-:W-:Y:S02]  /*1150*/  UISETP.NE.AND UP0, UPT, UR4, URZ, UPT ;  /* 0x000000ff0400728c */ /* 0x000fe4000bf05270 */
[----:B------:R-:W-:Y:S02]  /*1160*/  ULOP3.LUT UR4, UR10, 0x2, URZ, 0x3c, !UPT ;  /* 0x000000020a047892 */ /* 0x000fe4000f8e3cff */
[----:B------:R-:W-:Y:S02]  /*1170*/  UISETP.GT.U32.AND UP2, UPT, UR10, 0x1, UP0 ;  /* 0x000000010a00788c */ /* 0x000fe40008744070 */
[----:B------:R-:W-:Y:S02]  /*1180*/  ULOP3.LUT UR5, UR10, 0x4, URZ, 0x3c, !UPT ;  /* 0x000000040a057892 */ /* 0x000fe4000f8e3cff */
[----:B------:R-:W-:Y:S02]  /*1190*/  USEL UR8, URZ, 0x1, UP2 ;  /* 0x00000001ff087887 */ /* 0x000fe40009000000 */
[----:B------:R-:W-:-:S02]  /*11a0*/  USEL UR7, URZ, 0x2, UP2 ;  /* 0x00000002ff077887 */ /* 0x000fc40009000000 */
[----:B------:R-:W-:Y:S02]  /*11b0*/  UISETP.GT.U32.AND UP2, UPT, UR4, 0x1, UP0 ;  /* 0x000000010400788c */ /* 0x000fe40008744070 */
[----:B------:R-:W-:Y:S02]  /*11c0*/  ULOP3.LUT UR4, UR10, 0x6, URZ, 0x3c, !UPT ;  /* 0x000000060a047892 */ /* 0x000fe4000f8e3cff */
[----:B------:R-:W-:Y:S02]  /*11d0*/  USEL UR6, URZ, 0x4, UP2 ;  /* 0x00000004ff067887 */ /* 0x000fe40009000000 */
[----:B------:R-:W-:Y:S02]  /*11e0*/  USEL UR9, URZ, 0x8, UP2 ;  /* 0x00000008ff097887 */ /* 0x000fe40009000000 */
[----:B------:R-:W-:Y:S02]  /*11f0*/  UISETP.GT.U32.AND UP2, UPT, UR5, 0x1, UP0 ;  /* 0x000000010500788c */ /* 0x000fe40008744070 */
[----:B------:R-:W-:-:S02]  /*1200*/  UISETP.GT.U32.AND UP0, UPT, UR4, 0x1, UP0 ;  /* 0x000000010400788c */ /* 0x000fc40008704070 */
[----:B------:R-:W-:Y:S02]  /*1210*/  USEL UR4, URZ, 0x10, UP2 ;  /* 0x00000010ff047887 */ /* 0x000fe40009000000 */
[----:B------:R-:W-:Y:S02]  /*1220*/  UIADD3 UR5, UPT, UPT, UR6, UR7, UR8 ;  /* 0x0000000706057290 */ /* 0x000fe4000fffe008 */
[----:B------:R-:W-:Y:S02]  /*1230*/  USEL UR7, URZ, 0x40, UP0 ;  /* 0x00000040ff077887 */ /* 0x000fe40008000000 */
[----:B------:R-:W-:Y:S02]  /*1240*/  USEL UR8, URZ, 0x20, UP2 ;  /* 0x00000020ff087887 */ /* 0x000fe40009000000 */
[----:B------:R-:W-:Y:S02]  /*1250*/  UIADD3 UR5, UPT, UPT, UR4, UR5, UR9 ;  /* 0x0000000504057290 */ /* 0x000fe4000fffe009 */
[----:B------:R-:W-:-:S02]  /*1260*/  ULOP3.LUT UR4, UR10, 0xfffffffe, URZ, 0xc0, !UPT ;  /* 0xfffffffe0a047892 */ /* 0x000fc4000f8ec0ff */
[----:B------:R-:W-:Y:S02]  /*1270*/  USEL UR6, URZ, 0x80, UP0 ;  /* 0x00000080ff067887 */ /* 0x000fe40008000000 */
[----:B------:R-:W-:-:S03]  /*1280*/  UIADD3 UR5, UPT, UPT, UR7, UR5, UR8 ;  /* 0x0000000507057290 */ /* 0x000fc6000fffe008 */
[----:B------:R-:W-:Y:S01]  /*1290*/  UMOV UR7, 0x3 ;  /* 0x0000000300077882 */ /* 0x000fe20000000000 */
[----:B------:R-:W-:Y:S02]  /*12a0*/  UIADD3 UR5, UPT, UPT, UR5, UR6, URZ ;  /* 0x0000000605057290 */ /* 0x000fe4000fffe0ff */
[----:B------:R-:W-:-:S04]  /*12b0*/  USHF.L.U32 UR4, UR7, UR4, URZ ;  /* 0x0000000407047299 */ /* 0x000fc800080006ff */
[----:B------:R-:W-:Y:S02]  /*12c0*/  IMAD.U32 R4, RZ, RZ, UR5 ;  /* 0x00000005ff047e24 */ /* 0x000fe4000f8e00ff */
[----:B------:R-:W-:-:S07]  /*12d0*/  IMAD.U32 R3, RZ, RZ, UR4 ;  /* 0x00000004ff037e24 */ /* 0x000fce000f8e00ff */
.L_x_17:
[----:B------:R-:W1:Y:S01]  /*12e0*/  S2UR UR60, SR_CTAID.Z ;  /* 0x00000000003c79c3 */ /* 0x000e620000002700 */
[----:B------:R-:W-:Y:S01]  /*12f0*/  UISETP.GE.AND UP0, UPT, UR21, 0x1, UPT ;  /* 0x000000011500788c */ /* 0x000fe2000bf06270 */
[----:B------:R-:W-:Y:S01]  /*1300*/  UMOV UR26, 0x55 ;  /* 0x00000055001a7882 */ /* 0x000fe20000000000 */
[----:B------:R-:W-:-:S07]  /*1310*/  UMOV UR24, UR23 ;  /* 0x0000001700187c82 */ /* 0x000fce0008000000 */
[----:B------:R-:W-:Y:S05]  /*1320*/  BRA.U !UP0, `(.L_x_18) ;  /* 0x0000000108d47547 */ /* 0x000fea000b800000 */
[----:B------:R-:W2:Y:S01]  /*1330*/  LDCU.128 UR16, c[0x0][0xb10] ;  /* 0x00016200ff1077ac */ /* 0x000ea20008000c00 */
[----:B------:R-:W3:Y:S01]  /*1340*/  LDCU UR6, c[0x0][0x370] ;  /* 0x00006e00ff0677ac */ /* 0x000ee20008000800 */
[----:B------:R-:W4:Y:S01]  /*1350*/  LDCU UR7, c[0x0][0x374] ;  /* 0x00006e80ff0777ac */ /* 0x000f220008000800 */
[----:B------:R-:W1:Y:S01]  /*1360*/  LDCU UR22, c[0x0][0xb0c] ;  /* 0x00016180ff1677ac */ /* 0x000e620008000800 */
[----:B------:R-:W1:Y:S01]  /*1370*/  LDCU UR24, c[0x0][0xb20] ;  /* 0x00016400ff1877ac */ /* 0x000e620008000800 */
[----:B------:R-:W1:Y:S01]  /*1380*/  LDCU.64 UR8, c[0x0][0xb28] ;  /* 0x00016500ff0877ac */ /* 0x000e620008000a00 */
[----:B--2---:R-:W-:Y:S02]  /*1390*/  UISETP.NE.AND UP3, UPT, UR18, 0x1, UPT ;  /* 0x000000011200788c */ /* 0x004fe4000bf65270 */
[----:B----4-:R-:W-:Y:S02]  /*13a0*/  UIMAD.WIDE.U32 UR10, UR7, UR19, URZ ;  /* 0x00000013070a72a5 */ /* 0x010fe4000f8e00ff */
[----:B---3--:R-:W-:-:S02]  /*13b0*/  UIMAD.WIDE.U32 UR12, UR6, UR16, URZ ;  /* 0x00000010060c72a5 */ /* 0x008fc4000f8e00ff */
[----:B-1----:R-:W-:Y:S02]  /*13c0*/  UISETP.NE.AND UP0, UPT, UR22, 0x1, UPT ;  /* 0x000000011600788c */ /* 0x002fe4000bf05270 */
[----:B------:R-:W-:Y:S01]  /*13d0*/  UIMAD.WIDE.U32 UR4, UR23, UR16, URZ ;  /* 0x00000010170472a5 */ /* 0x000fe2000f8e00ff */
[----:B------:R-:W-:Y:S02]  /*13e0*/  UMOV UR10, UR11 ;  /* 0x0000000b000a7c82 */ /* 0x000fe40008000000 */
[----:B------:R-:W-:Y:S01]  /*13f0*/  UMOV UR12, UR13 ;  /* 0x0000000d000c7c82 */ /* 0x000fe20008000000 */
[----:B------:R-:W-:Y:S02]  /*1400*/  @UP3 USHF.R.U32.HI UR7, URZ, UR24, UR10 ;  /* 0x00000018ff073299 */ /* 0x000fe4000801160a */
[----:B------:R-:W-:Y:S01]  /*1410*/  UISETP.NE.AND UP2, UPT, UR21, 0x1, UPT ;  /* 0x000000011500788c */ /* 0x000fe2000bf45270 */
[----:B------:R-:W-:Y:S02]  /*1420*/  UMOV UR4, UR5 ;  /* 0x0000000500047c82 */ /* 0x000fe40008000000 */
[----:B------:R-:W-:-:S02]  /*1430*/  @UP0 USHF.R.U32.HI UR6, URZ, UR17, UR12 ;  /* 0x00000011ff060299 */ /* 0x000fc4000801160c */
[----:B------:R-:W-:Y:S02]  /*1440*/  USHF.R.U32.HI UR4, URZ, UR17, UR4 ;  /* 0x00000011ff047299 */ /* 0x000fe40008011604 */
[----:B------:R-:W-:Y:S02]  /*1450*/  UIMAD.WIDE.U32 UR12, UR28, UR19, URZ ;  /* 0x000000131c0c72a5 */ /* 0x000fe4000f8e00ff */
[----:B------:R-:W-:Y:S02]  /*1460*/  UIMAD.WIDE.U32 UR10, UR7, UR8, URZ ;  /* 0x00000008070a72a5 */ /* 0x000fe4000f8e00ff */
[----:B------:R-:W-:Y:S02]  /*1470*/  UIMAD.WIDE.U32 UR14, UR6, UR8, URZ ;  /* 0x00000008060e72a5 */ /* 0x000fe4000f8e00ff */
[----:B------:R-:W-:-:S03]  /*1480*/  USEL UR5, UR23, UR4, !UP0 ;  /* 0x0000000417057287 */ /* 0x000fc6000c000000 */
[----:B------:R-:W-:Y:S01]  /*1490*/  UMOV UR4, UR13 ;  /* 0x0000000d00047c82 */ /* 0x000fe20008000000 */
[----:B------:R-:W-:Y:S01]  /*14a0*/  UMOV UR10, UR11 ;  /* 0x0000000b000a7c82 */ /* 0x000fe20008000000 */
[----:B------:R-:W-:Y:S02]  /*14b0*/  USHF.R.U32.HI UR4, URZ, UR24, UR4 ;  /* 0x00000018ff047299 */ /* 0x000fe40008011604 */
[----:B------:R-:W-:Y:S01]  /*14c0*/  @UP2 USHF.R.U32.HI UR7, URZ, UR9, UR10 ;  /* 0x00000009ff072299 */ /* 0x000fe2000801160a */
[----:B------:R-:W-:Y:S01]  /*14d0*/  UMOV UR14, UR15 ;  /* 0x0000000f000e7c82 */ /* 0x000fe20008000000 */
[----:B------:R-:W-:Y:S02]  /*14e0*/  USEL UR4, UR28, UR4, !UP3 ;  /* 0x000000041c047287 */ /* 0x000fe4000d800000 */
[----:B------:R-:W-:Y:S02]  /*14f0*/  @UP2 USHF.R.U32.HI UR6, URZ, UR9, UR14 ;  /* 0x00000009ff062299 */ /* 0x000fe4000801160e */
[----:B------:R-:W-:-:S02]  /*1500*/  UIMAD UR7, UR7, UR21, URZ ;  /* 0x00000015070772a4 */ /* 0x000fc4000f8e02ff */
[----:B------:R-:W-:Y:S02]  /*1510*/  UIMAD UR12, UR6, UR21, URZ ;  /* 0x00000015060c72a4 */ /* 0x000fe4000f8e02ff */
[----:B------:R-:W-:Y:S02]  /*1520*/  UISETP.GE.AND UP0, UPT, UR4, UR7, UPT ;  /* 0x000000070400728c */ /* 0x000fe4000bf06270 */
[----:B------:R-:W-:Y:S02]  /*1530*/  UIMAD.WIDE.U32 UR10, UR4, UR8, URZ ;  /* 0x00000008040a72a5 */ /* 0x000fe4000f8e00ff */
[----:B------:R-:W-:Y:S02]  /*1540*/  UISETP.GE.OR UP0, UPT, UR5, UR12, UP0 ;  /* 0x0000000c0500728c */ /* 0x000fe40008706670 */
[----:B------:R-:W-:Y:S02]  /*1550*/  UIMAD.WIDE.U32 UR12, UR5, UR8, URZ ;  /* 0x00000008050c72a5 */ /* 0x000fe4000f8e00ff */
[----:B------:R-:W-:Y:S01]  /*1560*/  UIADD3 UR10, UPT, UPT, -UR4, URZ, URZ ;  /* 0x000000ff040a7290 */ /* 0x000fe2000fffe1ff */
[----:B------:R-:W-:Y:S01]  /*1570*/  UMOV UR8, UR11 ;  /* 0x0000000b00087c82 */ /* 0x000fe20008000000 */
[----:B------:R-:W-:-:S02]  /*1580*/  UIADD3 UR24, UPT, UPT, -UR5, URZ, URZ ;  /* 0x000000ff05187290 */ /* 0x000fc4000fffe1ff */
[----:B------:R-:W-:-:S03]  /*1590*/  USHF.R.U32.HI UR8, URZ, UR9, UR8 ;  /* 0x00000009ff087299 */ /* 0x000fc60008011608 */
[----:B------:R-:W-:Y:S01]  /*15a0*/  @!UP0 UMOV UR7, UR13 ;  /* 0x0000000d00078c82 */ /* 0x000fe20008000000 */
[----:B------:R-:W-:Y:S02]  /*15b0*/  UIMAD UR28, UR18, UR10, UR28 ;  /* 0x0000000a121c72a4 */ /* 0x000fe4000f8e021c */
[----:B------:R-:W-:Y:S02]  /*15c0*/  USEL UR8, UR4, UR8, !UP2 ;  /* 0x0000000804087287 */ /* 0x000fe4000d000000 */
[----:B------:R-:W-:Y:S02]  /*15d0*/  @!UP0 USHF.R.U32.HI UR7, URZ, UR9, UR7 ;  /* 0x00000009ff078299 */ /* 0x000fe40008011607 */
[----:B------:R-:W-:Y:S02]  /*15e0*/  UIADD3 UR9, UPT, UPT, -UR8, URZ, URZ ;  /* 0x000000ff08097290 */ /* 0x000fe4000fffe1ff */
[----:B------:R-:W-:Y:S02]  /*15f0*/  @!UP0 USEL UR7, UR5, UR7, !UP2 ;  /* 0x0000000705078287 */ /* 0x000fe4000d000000 */
[----:B------:R-:W-:-:S02]  /*1600*/  UIMAD UR9, UR21, UR9, UR4 ;  /* 0x00000009150972a4 */ /* 0x000fc4000f8e0204 */
[----:B------:R-:W-:Y:S02]  /*1610*/  @!UP0 UIADD3 UR8, UPT, UPT, UR8, -UR7, URZ ;  /* 0x8000000708088290 */ /* 0x000fe4000fffe0ff */
[----:B------:R-:W-:Y:S02]  /*1620*/  @!UP0 UIMAD UR6, UR9, UR6, UR7 ;  /* 0x00000006090682a4 */ /* 0x000fe4000f8e0207 */
[----:B------:R-:W-:Y:S02]  /*1630*/  @!UP0 UIMAD UR4, UR8, UR21, UR5 ;  /* 0x00000015080482a4 */ /* 0x000fe4000f8e0205 */
[----:B------:R-:W-:Y:S02]  /*1640*/  UIMAD UR24, UR22, UR24, UR23 ;  /* 0x00000018161872a4 */ /* 0x000fe4000f8e0217 */
[----:B------:R-:W-:Y:S01]  /*1650*/  UIMAD UR28, UR4, UR18, UR28 ;  /* 0x00000012041c72a4 */ /* 0x000fe2000f8e021c */
[----:B------:R-:W-:Y:S02]  /*1660*/  @!UP0 UMOV UR5, UR6 ;  /* 0x0000000600058c82 */ /* 0x000fe40008000000 */
[----:B------:R-:W-:-:S12]  /*1670*/  UIMAD UR24, UR5, UR22, UR24 ;  /* 0x00000016051872a4 */ /* 0x000fd8000f8e0218 */
.L_x_18:
[----:B------:R-:W-:Y:S02]  /*1680*/  UISETP.NE.AND UP2, UPT, UR25, 0x1, UPT ;  /* 0x000000011900788c */ /* 0x000fe4000bf45270 */
[----:B------:R-:W-:Y:S02]  /*1690*/  UISETP.NE.AND UP0, UPT, UR20, 0x2, UPT ;  /* 0x000000021400788c */ /* 0x000fe4000bf05270 */
[----:B------:R-:W-:Y:S02]  /*16a0*/  ULOP3.LUT UR31, UR31, 0x300, URZ, 0xc0, !UPT ;  /* 0x000003001f1f7892 */ /* 0x000fe4000f8ec0ff */
[----:B------:R-:W-:-:S03]  /*16b0*/  USHF.L.U32 UR30, UR26, UR30, URZ ;  /* 0x0000001e1a1e7299 */ /* 0x000fc600080006ff */
[----:B------:R-:W-:Y:S09]  /*16c0*/  BRA.U UP2, `(.L_x_19) ;  /* 0x0000000102407547 */ /* 0x000ff2000b800000 */
[----:B------:R-:W2:Y:S01]  /*16d0*/  LDCU.128 UR8, c[0x0][0xb10] ;  /* 0x00016200ff0877ac */ /* 0x000ea20008000c00 */
[----:B------:R-:W3:Y:S01]  /*16e0*/  LDCU UR12, c[0x0][0xb0c] ;  /* 0x00016180ff0c77ac */ /* 0x000ee20008000800 */
[----:B------:R-:W4:Y:S01]  /*16f0*/  LDCU UR13, c[0x0][0xb20] ;  /* 0x00016400ff0d77ac */ /* 0x000f220008000800 */
[----:B--2---:R-:W-:Y:S02]  /*1700*/  UIMAD.WIDE.U32 UR4, UR24, UR8, URZ ;  /* 0x00000008180472a5 */ /* 0x004fe4000f8e00ff */
[----:B------:R-:W-:Y:S02]  /*1710*/  UIMAD.WIDE.U32 UR6, UR28, UR11, URZ ;  /* 0x0000000b1c0672a5 */ /* 0x000fe4000f8e00ff */
[----:B---3--:R-:W-:Y:S02]  /*1720*/  UISETP.NE.AND UP2, UPT, UR12, 0x1, UPT ;  /* 0x000000010c00788c */ /* 0x008fe4000bf45270 */
[----:B------:R-:W-:-:S03]  /*1730*/  USHF.R.U32.HI UR5, URZ, UR9, UR5 ;  /* 0x00000009ff057299 */ /* 0x000fc60008011605 */
[----:B------:R-:W-:Y:S01]  /*1740*/  UMOV UR4, UR7 ;  /* 0x0000000700047c82 */ /* 0x000fe20008000000 */
[----:B------:R-:W-:Y:S02]  /*1750*/  USEL UR5, UR24, UR5, !UP2 ;  /* 0x0000000518057287 */ /* 0x000fe4000d000000 */
[----:B------:R-:W-:Y:S02]  /*1760*/  UISETP.NE.AND UP2, UPT, UR10, 0x1, UPT ;  /* 0x000000010a00788c */ /* 0x000fe4000bf45270 */
[----:B----4-:R-:W-:-:S04]  /*1770*/  USHF.R.U32.HI UR4, URZ, UR13, UR4 ;  /* 0x0000000dff047299 */ /* 0x010fc80008011604 */
[----:B------:R-:W-:-:S04]  /*1780*/  USEL UR4, UR28, UR4, !UP2 ;  /* 0x000000041c047287 */ /* 0x000fc8000d000000 */
[----:B------:R-:W-:Y:S02]  /*1790*/  UIADD3 UR6, UPT, UPT, -UR4, UR5, URZ ;  /* 0x0000000504067290 */ /* 0x000fe4000fffe1ff */
[----:B------:R-:W-:Y:S02]  /*17a0*/  UIADD3 UR4, UPT, UPT, UR4, -UR5, URZ ;  /* 0x8000000504047290 */ /* 0x000fe4000fffe0ff */
[----:B------:R-:W-:Y:S02]  /*17b0*/  UIMAD UR28, UR6, UR10, UR28 ;  /* 0x0000000a061c72a4 */ /* 0x000fe4000f8e021c */
[----:B------:R-:W-:-:S12]  /*17c0*/  UIMAD UR24, UR4, UR12, UR24 ;  /* 0x0000000c041872a4 */ /* 0x000fd8000f8e0218 */
.L_x_19:
[----:B------:R-:W-:Y:S05]  /*17d0*/  BRA.U !UP6, `(.L_x_20) ;  /* 0x000000010e0c7547 */ /* 0x000fea000b800000 */
[----:B------:R-:W-:Y:S01]  /*17e0*/  UCGABAR_WAIT ;  /* 0x0000000000007dc7 */ /* 0x000fe20008000000 */
[----:B------:R-:W-:Y:S01]  /*17f0*/  CCTL.IVALL ;  /* 0x00000000ff00798f */ /* 0x000fe20002000000 */
[----:B------:R-:W-:Y:S05]  /*1800*/  BRA `(.L_x_21) ;  /* 0x0000000000047947 */ /* 0x000fea0003800000 */
.L_x_20:
[----:B------:R-:W-:Y:S06]  /*1810*/  BAR.SYNC.DEFER_BLOCKING 0x0 ;  /* 0x0000000000007b1d */ /* 0x000fec0000010000 */
.L_x_21:
[----:B------:R-:W-:Y:S05]  /*1820*/  BRA.U UP0, `(.L_x_22) ;  /* 0x0000001500d47547 */ /* 0x000fea000b800000 */
[----:B------:R-:W2:Y:S01]  /*1830*/  LDCU UR5, c[0x0][0x38c] ;  /* 0x00007180ff0577ac */ /* 0x000ea20008000800 */
[----:B------:R-:W-:Y:S01]  /*1840*/  PLOP3.LUT P2, PT, PT, PT, UP4, 0x80, 0x8 ;  /* 0x000000000008781c */ /* 0x000fe20003f4f048 */
[----:B------:R-:W-:Y:S01]  /*1850*/  IMAD.MOV.U32 R12, RZ, RZ, 0x1 ;  /* 0x00000001ff0c7424 */ /* 0x000fe200078e00ff */
[----:B------:R-:W-:Y:S01]  /*1860*/  ISETP.NE.AND P3, PT, R5, RZ, P4 ;  /* 0x000000ff0500720c */ /* 0x000fe20002765270 */
[----:B------:R-:W-:Y:S01]  /*1870*/  UISETP.NE.AND UP1, UPT, UR20, URZ, UPT ;  /* 0x000000ff1400728c */ /* 0x000fe2000bf25270 */
[----:B------:R-:W-:Y:S02]  /*1880*/  PLOP3.LUT P2, PT, P2, PT, PT, 0x8, 0x80 ;  /* 0x000000000080781c */ /* 0x000fe4000174e170 */
[----:B------:R-:W-:Y:S01]  /*1890*/  CS2R R10, SRZ ;  /* 0x00000000000a7805 */ /* 0x000fe2000001ff00 */
[----:B------:R-:W-:Y:S01]  /*18a0*/  IMAD.MOV.U32 R9, RZ, RZ, RZ ;  /* 0x000000ffff097224 */ /* 0x000fe200078e00ff */
[----:B------:R-:W3:Y:S01]  /*18b0*/  LDCU UR64, c[0x0][0x370] ;  /* 0x00006e00ff4077ac */ /* 0x000ee20008000800 */
[----:B------:R-:W-:Y:S01]  /*18c0*/  IMAD.MOV.U32 R8, RZ, RZ, 0x1 ;  /* 0x00000001ff087424 */ /* 0x000fe200078e00ff */
[----:B------:R-:W4:Y:S01]  /*18d0*/  LDCU.64 UR54, c[0x0][0x348] ;  /* 0x00006900ff3677ac */ /* 0x000f220008000a00 */
[----:B------:R-:W-:-:S02]  /*18e0*/  USHF.L.U32 UR71, UR23, 0x7, URZ ;  /* 0x0000000717477899 */ /* 0x000fc400080006ff */
[----:B--2---:R-:W-:Y:S02]  /*18f0*/  UIADD3 UR6, UPT, UPT, UR5, 0x7f, URZ ;  /* 0x0000007f05067890 */ /* 0x004fe4000fffe0ff */
[----:B------:R-:W-:Y:S02]  /*1900*/  UIADD3 UR70, UPT, UPT, UR5, 0xfe, URZ ;  /* 0x000000fe05467890 */ /* 0x000fe4000fffe0ff */
[----:B------:R-:W-:Y:S01]  /*1910*/  USHF.R.S32.HI UR4, URZ, 0x1f, UR6 ;  /* 0x0000001fff047899 */ /* 0x000fe20008011406 */
[----:B------:R-:W2:Y:S03]  /*1920*/  LDCU UR63, c[0x0][0x374] ;  /* 0x00006e80ff3f77ac */ /* 0x000ea60008000800 */
[----:B------:R-:W-:Y:S02]  /*1930*/  ULEA.HI UR4, UR4, UR6, URZ, 0x7 ;  /* 0x0000000604047291 */ /* 0x000fe4000f8f38ff */
[----:B------:R-:W-:-:S02]  /*1940*/  USHF.L.U32 UR6, UR23, 0x5, URZ ;  /* 0x0000000517067899 */ /* 0x000fc400080006ff */
[----:B------:R-:W-:Y:S02]  /*1950*/  USHF.R.S32.HI UR66, URZ, 0x7, UR4 ;  /* 0x00000007ff427899 */ /* 0x000fe40008011404 */
[----:B------:R-:W-:Y:S02]  /*1960*/  UIADD3 UR4, UPT, UPT, UR5, -0x1, URZ ;  /* 0xffffffff05047890 */ /* 0x000fe4000fffe0ff */
[----:B------:R-:W-:Y:S02]  /*1970*/  UISETP.LT.U32.AND UP0, UPT, UR66, 0x2, UPT ;  /* 0x000000024200788c */ /* 0x000fe4000bf01070 */
[----:B------:R-:W-:Y:S02]  /*1980*/  UISETP.GE.U32.AND UP2, UPT, UR4, -0xff, UPT ;  /* 0xffffff010400788c */ /* 0x000fe4000bf46070 */
[----:B------:R-:W-:Y:S02]  /*1990*/  USEL UR65, UR66, 0x2, UP0 ;  /* 0x0000000242417887 */ /* 0x000fe40008000000 */
[----:B------:R-:W-:-:S02]  /*19a0*/  ULOP3.LUT UR5, UR6, 0x20, URZ, 0xc0, !UPT ;  /* 0x0000002006057892 */ /* 0x000fc4000f8ec0ff */
[----:B------:R-:W-:Y:S02]  /*19b0*/  UIADD3 UR4, UPT, UPT, UR65, -0x1, URZ ;  /* 0xffffffff41047890 */ /* 0x000fe4000fffe0ff */
[----:B------:R-:W-:Y:S02]  /*19c0*/  USEL UR38, UR47, 0x2, UP1 ;  /* 0x000000022f267887 */ /* 0x000fe40008800000 */
[----:B------:R-:W-:Y:S02]  /*19d0*/  ULEA.HI UR68, UR31, UR5, URZ, 0x1b ;  /* 0x000000051f447291 */ /* 0x000fe4000f8fd8ff */
[----:B------:R-:W-:Y:S02]  /*19e0*/  @UP2 UIADD3 UR4, UPT, UPT, UR65, URZ, URZ ;  /* 0x000000ff41042290 */ /* 0x000fe4000fffe0ff */
[----:B------:R-:W-:Y:S02]  /*19f0*/  UIADD3 UR69, UPT, UPT, UR66, -UR65, URZ ;  /* 0x8000004142457290 */ /* 0x000fe4000fffe0ff */
[----:B------:R-:W-:-:S02]  /*1a00*/  UIADD3 UR45, UPT, UPT, UR4, 0x1, URZ ;  /* 0x00000001042d7890 */ /* 0x000fc4000fffe0ff */
[----:B------:R-:W-:Y:S01]  /*1a10*/  UIADD3 UR67, UPT, UPT, -UR4, URZ, URZ ;  /* 0x000000ff04437290 */ /* 0x000fe2000fffe1ff */
[----:B--234-:R-:W-:-:S11]  /*1a20*/  UMOV UR29, URZ ;  /* 0x000000ff001d7c82 */ /* 0x01cfd60008000000 */
.L_x_46:
[----:B------:R-:W-:Y:S01]  /*1a30*/  UISETP.NE.AND UP0, UPT, UR62, URZ, UPT ;  /* 0x000000ff3e00728c */ /* 0x000fe2000bf05270 */
[----:B------:R-:W2:Y:S08]  /*1a40*/  S2UR UR62, SR_CgaCtaId ;  /* 0x00000000003e79c3 */ /* 0x000eb00000008800 */
[----:B-1-3--:R-:W-:Y:S05]  /*1a50*/  BRA.U UP0, `(.L_x_23) ;  /* 0x0000000100347547 */ /* 0x00afea000b800000 */
[----:B------:R-:W3:Y:S01]  /*1a60*/  S2R R0, SR_CgaCtaId ;  /* 0x0000000000007919 */ /* 0x000ee20000008800 */
[----:B------:R-:W-:Y:S02]  /*1a70*/  MOV R3, 0x400 ;  /* 0x0000040000037802 */ /* 0x000fe40000000f00 */
[----:B------:R-:W-:Y:S02]  /*1a80*/  SHF.L.U32 R2, R8, 0x1f, RZ ;  /* 0x0000001f08027819 */ /* 0x000fe400000006ff */
[----:B---3--:R-:W-:-:S05]  /*1a90*/  LEA R0, R0, R3, 0x18 ;  /* 0x0000000300007211 */ /* 0x008fca00078ec0ff */
[----:B------:R-:W-:-:S04]  /*1aa0*/  IMAD R3, R9, 0x8, R0 ;  /* 0x0000000809037824 */ /* 0x000fc800078e0200 */
[----:B------:R-:W3:Y:S02]  /*1ab0*/  SYNCS.PHASECHK.TRANS64.TRYWAIT P0, [R3+URZ+0xe0], R2 ;  /* 0x0000e002030075a7 */ /* 0x000ee400080011ff */
[----:B---3--:R-:W-:Y:S05]  /*1ac0*/  @!P0 BRA `(.L_x_24) ;  /* 0x0000007c008c8947 */ /* 0x008fea0003800000 */
.L_x_151:
[----:B------:R-:W-:Y:S01]  /*1ad0*/  VIADD R9, R9, 0x1 ;  /* 0x0000000109097836 */ /* 0x000fe20000000000 */
[----:B------:R3:W-:Y:S04]  /*1ae0*/  SYNCS.ARRIVE.TRANS64.A1T0 RZ, [R3+URZ+0xd0], RZ ;  /* 0x0000d0ff03ff79a7 */ /* 0x0007e800081000ff */
[----:B------:R-:W-:-:S04]  /*1af0*/  ISETP.NE.AND P0, PT, R9, 0x2, PT ;  /* 0x000000020900780c */ /* 0x000fc80003f05270 */
[----:B------:R-:W-:Y:S02]  /*1b00*/  SEL R9, R9, RZ, P0 ;  /* 0x000000ff09097207 */ /* 0x000fe40000000000 */
[----:B---3--:R-:W-:-:S04]  /*1b10*/  SEL R3, RZ, 0x1, P0 ;  /* 0x00000001ff037807 */ /* 0x008fc80000000000 */
[----:B------:R-:W-:Y:S02]  /*1b20*/  LOP3.LUT R8, R8, R3, RZ, 0x3c, !PT ;  /* 0x0000000308087212 */ /* 0x000fe400078e3cff */
.L_x_23:
[----:B------:R-:W-:Y:S01]  /*1b30*/  UMOV UR22, 0x400 ;  /* 0x0000040000167882 */ /* 0x000fe20000000000 */
[----:B------:R-:W-:Y:S01]  /*1b40*/  SHF.L.U32 R0, R12, 0x1f, RZ ;  /* 0x0000001f0c007819 */ /* 0x000fe200000006ff */
[----:B--2---:R-:W-:Y:S02]  /*1b50*/  ULEA UR22, UR62, UR22, 0x18 ;  /* 0x000000163e167291 */ /* 0x004fe4000f8ec0ff */
[----:B------:R-:W-:Y:S02]  /*1b60*/  UISETP.GE.U32.AND UP0, UPT, UR70, 0xff, UPT ;  /* 0x000000ff4600788c */ /* 0x000fe4000bf06070 */
[----:B------:R-:W-:Y:S02]  /*1b70*/  ULEA UR4, UR29, UR22, 0x3 ;  /* 0x000000161d047291 */ /* 0x000fe4000f8e18ff */
[----:B------:R-:W-:Y:S01]  /*1b80*/  ULEA UR27, UR28, UR68, 0x6 ;  /* 0x000000441c1b7291 */ /* 0x000fe2000f8e30ff */
[----:B------:R-:W-:-:S06]  /*1b90*/  UMOV UR21, URZ ;  /* 0x000000ff00157c82 */ /* 0x000fcc0008000000 */
[----:B------:R2:W3:Y:S01]  /*1ba0*/  SYNCS.PHASECHK.TRANS64.TRYWAIT P1, [UR4+0x10], R0 ;  /* 0x00001000ff0075a7 */ /* 0x0004e20008021104 */
[----:B------:R-:W-:-:S04]  /*1bb0*/  ULEA.HI UR4, UR24, UR24, URZ, 0x1 ;  /* 0x0000001818047291 */ /* 0x000fc8000f8f08ff */
[----:B------:R-:W-:-:S04]  /*1bc0*/  USHF.L.U32 UR4, UR4, 0x7, URZ ;  /* 0x0000000704047899 */ /* 0x000fc800080006ff */
[----:B------:R-:W-:-:S04]  /*1bd0*/  ULOP3.LUT UR59, UR4, 0xffffff00, URZ, 0xc0, !UPT ;  /* 0xffffff00043b7892 */ /* 0x000fc8000f8ec0ff */
[----:B------:R-:W-:Y:S01]  /*1be0*/  ULOP3.LUT UR59, UR59, 0x80, UR71, 0xf8, !UPT ;  /* 0x000000803b3b7892 */ /* 0x000fe2000f8ef847 */
[----:B------:R-:W-:Y:S11]  /*1bf0*/  BRA.U !UP0, `(.L_x_25) ;  /* 0x0000000508607547 */ /* 0x000ff6000b800000 */
[----:B------:R-:W-:Y:S01]  /*1c00*/  UMOV UR23, UR67 ;  /* 0x0000004300177c82 */ /* 0x000fe20008000000 */
[----:B------:R-:W-:Y:S01]  /*1c10*/  UMOV UR6, UR29 ;  /* 0x0000001d00067c82 */ /* 0x000fe20008000000 */
[----:B------:R-:W-:-:S05]  /*1c20*/  UMOV UR42, 0x40 ;  /* 0x00000040002a7882 */ /* 0x000fca0000000000 */
.L_x_33:
[----:B------:R-:W-:Y:S01]  /*1c30*/  ULEA UR7, UR6, UR22, 0x3 ;  /* 0x0000001606077291 */ /* 0x000fe2000f8e18ff */
[----:B---3--:R-:W-:Y:S01]  /*1c40*/  @P4 MOV R2, 0x28000 ;  /* 0x0002800000024802 */ /* 0x008fe20000000f00 */
[----:B-123--:R-:W-:Y:S10]  /*1c50*/  @P1 BRA `(.L_x_26) ;  /* 0x00000000000c1947 */ /* 0x00eff40003800000 */
[----:B------:R-:W-:-:S04]  /*1c60*/  SHF.L.U32 R3, R12, 0x1f, RZ ;  /* 0x0000001f0c037819 */ /* 0x000fc800000006ff */
[----:B------:R-:W3:Y:S02]  /*1c70*/  SYNCS.PHASECHK.TRANS64.TRYWAIT P0, [UR7+0x10], R3 ;  /* 0x00001003ff0075a7 */ /* 0x000ee40008001107 */
[----:B---3--:R-:W-:Y:S05]  /*1c80*/  @!P0 BRA `(.L_x_27) ;  /* 0x0000007c00308947 */ /* 0x008fea0003800000 */
.L_x_26:
[----:B------:R3:W-:Y:S01]  /*1c90*/  @P4 SYNCS.ARRIVE.TRANS64 RZ, [UR7], R2 ;  /* 0x00000002ffff49a7 */ /* 0x0007e20008000007 */
[----:B------:R-:W-:Y:S02]  /*1ca0*/  ULOP3.LUT UR4, UR38, 0x2, URZ, 0xfc, !UPT ;  /* 0x0000000226047892 */ /* 0x000fe4000f8efcff */
[----:B------:R-:W-:Y:S02]  /*1cb0*/  UIADD3 UR23, UPT, UPT, UR23, 0x1, URZ ;  /* 0x0000000117177890 */ /* 0x000fe4000fffe0ff */
[----:B------:R-:W-:Y:S02]  /*1cc0*/  UISETP.NE.AND UP0, UPT, UR4, 0x2, UPT ;  /* 0x000000020400788c */ /* 0x000fe4000bf05270 */
[----:B------:R-:W-:-:S07]  /*1cd0*/  UISETP.NE.AND UP2, UPT, UR23, 0x1, UPT ;  /* 0x000000011700788c */ /* 0x000fce000bf45270 */
[----:B------:R-:W-:Y:S05]  /*1ce0*/  BRA.U UP0, `(.L_x_28) ;  /* 0x0000000100047547 */ /* 0x000fea000b800000 */
[----:B-1----:R-:W-:Y:S05]  /*1cf0*/  BPT.TRAP 0x1 ;  /* 0x000000040000795c */ /* 0x002fea0000300000 */
.L_x_28:
[----:B------:R-:W-:Y:S04]  /*1d00*/  BSSY.RECONVERGENT B0, `(.L_x_29) ;  /* 0x0000003000007945 */ /* 0x000fe80003800200 */
[----:B------:R-:W-:Y:S05]  /*1d10*/  @!P3 BRA `(.L_x_30) ;  /* 0x000000000004b947 */ /* 0x000fea0003800000 */
[----:B-1----:R-:W-:Y:S05]  /*1d20*/  BPT.TRAP 0x1 ;  /* 0x000000040000795c */ /* 0x002fea0000300000 */
.L_x_30:
[----:B-1----:R-:W-:Y:S05]  /*1d30*/  BSYNC.RECONVERGENT B0 ;  /* 0x0000000000007941 */ /* 0x002fea0003800200 */
.L_x_29:
[----:B------:R-:W-:Y:S01]  /*1d40*/  UIADD3 UR4, UPT, UPT, UR6, 0x1, URZ ;  /* 0x0000000106047890 */ /* 0x000fe2000fffe0ff */
[----:B------:R-:W-:Y:S01]  /*1d50*/  BSSY.RECONVERGENT B0, `(.L_x_31) ;  /* 0x000003e000007945 */ /* 0x000fe20003800200 */
[----:B------:R-:W-:Y:S02]  /*1d60*/  ELECT P0, URZ, PT ;  /* 0x0000000000ff782f */ /* 0x000fe40003800000 */
[----:B------:R-:W-:-:S04]  /*1d70*/  UISETP.NE.AND UP0, UPT, UR4, 0x2, UPT ;  /* 0x000000020400788c */ /* 0x000fc8000bf05270 */
[----:B------:R-:W-:Y:S02]  /*1d80*/  USEL UR5, URZ, 0x1, UP0 ;  /* 0x00000001ff057887 */ /* 0x000fe40008000000 */
[----:B------:R-:W-:-:S04]  /*1d90*/  USEL UR29, UR4, URZ, UP0 ;  /* 0x000000ff041d7287 */ /* 0x000fc80008000000 */
[----:B------:R-:W-:Y:S01]  /*1da0*/  ULEA UR4, UR29, UR22, 0x3 ;  /* 0x000000161d047291 */ /* 0x000fe2000f8e18ff */
[----:B------:R-:W-:-:S04]  /*1db0*/  LOP3.LUT R12, R12, UR5, RZ, 0x3c, !PT ;  /* 0x000000050c0c7c12 */ /* 0x000fc8000f8e3cff */
[----:B--2---:R-:W-:-:S04]  /*1dc0*/  SHF.L.U32 R0, R12, 0x1f, RZ ;  /* 0x0000001f0c007819 */ /* 0x004fc800000006ff */
[----:B------:R1:W2:Y:S01]  /*1dd0*/  SYNCS.PHASECHK.TRANS64.TRYWAIT P1, [UR4+0x10], R0 ;  /* 0x00001000ff0075a7 */ /* 0x0002a20008021104 */
[----:B------:R-:W-:Y:S05]  /*1de0*/  @!P0 BRA `(.L_x_32) ;  /* 0x0000000000d08947 */ /* 0x000fea0003800000 */
[----:B------:R-:W-:Y:S02]  /*1df0*/  ULEA UR32, UR6, UR22, 0x10 ;  /* 0x0000001606207291 */ /* 0x000fe4000f8e80ff */
[----:B------:R-:W-:Y:S02]  /*1e00*/  UIADD3 UR4, UP1, UPT, UR54, 0x80, URZ ;  /* 0x0000008036047890 */ /* 0x000fe4000ff3e0ff */
[----:B------:R-:W-:Y:S02]  /*1e10*/  ULEA UR13, UR6, UR31, 0xc ;  /* 0x0000001f060d7291 */ /* 0x000fe4000f8e60ff */
[----:B------:R-:W-:Y:S02]  /*1e20*/  UIADD3 UR14, UP0, UPT, UR54, 0x180, URZ ;  /* 0x00000180360e7890 */ /* 0x000fe4000ff1e0ff */
[----:B------:R-:W-:Y:S02]  /*1e30*/  UIADD3 UR58, UPT, UPT, UR42, -0x40, URZ ;  /* 0xffffffc02a3a7890 */ /* 0x000fe4000fffe0ff */
[----:B------:R-:W-:-:S02]  /*1e40*/  ULOP3.LUT UR57, UR7, 0xfefffff8, URZ, 0xc0, !UPT ;  /* 0xfefffff807397892 */ /* 0x000fc4000f8ec0ff */
[----:B------:R-:W-:Y:S02]  /*1e50*/  UIADD3.X UR5, UPT, UPT, URZ, UR55, URZ, UP1, !UPT ;  /* 0x00000037ff057290 */ /* 0x000fe40008ffe4ff */
[----:B------:R-:W-:Y:S02]  /*1e60*/  ULEA UR13, UR13, UR22, 0x2 ;  /* 0x000000160d0d7291 */ /* 0x000fe4000f8e10ff */
[----:B------:R-:W-:Y:S02]  /*1e70*/  UIADD3 UR56, UPT, UPT, UR32, 0x8400, URZ ;  /* 0x0000840020387890 */ /* 0x000fe4000fffe0ff */
[----:B------:R-:W-:Y:S02]  /*1e80*/  UIADD3 UR50, UPT, UPT, UR42, -0x20, URZ ;  /* 0xffffffe02a327890 */ /* 0x000fe4000fffe0ff */
[----:B------:R-:W-:Y:S02]  /*1e90*/  UIADD3 UR48, UPT, UPT, UR32, 0xc400, URZ ;  /* 0x0000c40020307890 */ /* 0x000fe4000fffe0ff */
[----:B------:R-:W-:-:S02]  /*1ea0*/  UIADD3 UR40, UPT, UPT, UR32, 0x10400, URZ ;  /* 0x0001040020287890 */ /* 0x000fc4000fffe0ff */
[----:B------:R-:W-:Y:S02]  /*1eb0*/  UIADD3 UR34, UPT, UPT, UR42, 0x20, URZ ;  /* 0x000000202a227890 */ /* 0x000fe4000fffe0ff */
[----:B------:R-:W-:Y:S02]  /*1ec0*/  UIADD3 UR32, UPT, UPT, UR32, 0x14400, URZ ;  /* 0x0001440020207890 */ /* 0x000fe4000fffe0ff */
[----:B------:R-:W-:Y:S02]  /*1ed0*/  UIADD3.X UR15, UPT, UPT, URZ, UR55, URZ, UP0, !UPT ;  /* 0x00000037ff0f7290 */ /* 0x000fe400087fe4ff */
[----:B------:R-:W-:Y:S02]  /*1ee0*/  UPRMT UR21, URZ, 0x5410, UR30 ;  /* 0x00005410ff157896 */ /* 0x000fe4000800001e */
[----:B------:R-:W-:Y:S02]  /*1ef0*/  UIADD3 UR24, UPT, UPT, UR13, 0x28400, URZ ;  /* 0x000284000d187890 */ /* 0x000fe4000fffe0ff */
[----:B------:R-:W-:Y:S01]  /*1f00*/  UIADD3 UR8, UPT, UPT, UR13, 0x29400, URZ ;  /* 0x000294000d087890 */ /* 0x000fe2000fffe0ff */
[----:B------:R-:W-:Y:S01]  /*1f10*/  UMOV UR46, 0x0 ;  /* 0x00000000002e7882 */ /* 0x000fe20000000000 */
[----:B------:R-:W-:Y:S01]  /*1f20*/  UMOV UR47, 0x10000000 ;  /* 0x10000000002f7882 */ /* 0x000fe20000000000 */
[----:B------:R-:W-:Y:S01]  /*1f30*/  UMOV UR51, UR59 ;  /* 0x0000003b00337c82 */ /* 0x000fe20008000000 */
[----:B------:R-:W-:Y:S01]  /*1f40*/  UMOV UR52, UR60 ;  /* 0x0000003c00347c82 */ /* 0x000fe20008000000 */
[----:B------:R-:W-:Y:S01]  /*1f50*/  UMOV UR49, UR57 ;  /* 0x0000003900317c82 */ /* 0x000fe20008000000 */
[----:B------:R-:W-:Y:S01]  /*1f60*/  UMOV UR43, UR59 ;  /* 0x0000003b002b7c82 */ /* 0x000fe20008000000 */
[----:B------:R-:W-:Y:S01]  /*1f70*/  UMOV UR44, UR60 ;  /* 0x0000003c002c7c82 */ /* 0x000fe20008000000 */
[----:B------:R-:W-:Y:S01]  /*1f80*/  UMOV UR41, UR57 ;  /* 0x0000003900297c82 */ /* 0x000fe20008000000 */
[----:B------:R-:W-:Y:S01]  /*1f90*/  UTMALDG.3D.2CTA [UR56], [UR4], desc[UR46] ;  /* 0x00002e38040075b4 */ /* 0x000fe20008211000 */
[----:B------:R-:W-:Y:S01]  /*1fa0*/  UMOV UR35, UR59 ;  /* 0x0000003b00237c82 */ /* 0x000fe20008000000 */
        /* <DEDUP_REMOVED lines=10> */
[----:B------:R-:W-:Y:S01]  /*2050*/  UIADD3 UR16, UPT, UPT, UR13, 0x2a400, URZ ;  /* 0x0002a4000d107890 */ /* 0x000fe2000fffe0ff */
[----:B------:R-:W-:Y:S01]  /*2060*/  UMOV UR18, UR42 ;  /* 0x0000002a00127c82 */ /* 0x000fe20008000000 */
[----:B------:R-:W-:Y:S01]  /*2070*/  UMOV UR19, UR27 ;  /* 0x0000001b00137c82 */ /* 0x000fe20008000000 */
[----:B------:R-:W-:Y:S01]  /*2080*/  UTMALDG.3D.2CTA [UR40], [UR4], desc[UR46] ;  /* 0x00002e28040075b4 */ /* 0x000fe20008211000 */
[----:B------:R-:W-:Y:S01]  /*2090*/  UMOV UR20, UR60 ;  /* 0x0000003c00147c82 */ /* 0x000fe20008000000 */
[----:B------:R-:W-:Y:S01]  /*20a0*/  UMOV UR17, UR57 ;  /* 0x0000003900117c82 */ /* 0x000fe20008000000 */
[----:B------:R-:W-:Y:S01]  /*20b0*/  UTMALDG.3D.2CTA [UR32], [UR4], desc[UR46] ;  /* 0x00002e20040075b4 */ /* 0x000fe20008211000 */
[----:B------:R-:W-:Y:S01]  /*20c0*/  UTMALDG.3D.MULTICAST.2CTA [UR24], [UR14], UR21, desc[UR46] ;  /* 0x00002e180e0073b4 */ /* 0x000fe20008211815 */
[----:B------:R4:W-:Y:S01]  /*20d0*/  UTMALDG.3D.MULTICAST.2CTA [UR8], [UR14], UR21, desc[UR46] ;  /* 0x00002e080e0073b4 */ /* 0x0009e20008211815 */
[----:B------:R1:W-:Y:S01]  /*20e0*/  UTMALDG.3D.MULTICAST.2CTA [UR16], [UR14], UR21, desc[UR46] ;  /* 0x00002e100e0073b4 */ /* 0x0003e20008211815 */
[----:B----4-:R-:W-:Y:S01]  /*20f0*/  UIADD3 UR8, UPT, UPT, UR13, 0x2b400, URZ ;  /* 0x0002b4000d087890 */ /* 0x010fe2000fffe0ff */
[----:B------:R-:W-:-:S08]  /*2100*/  UMOV UR10, UR34 ;  /* 0x00000022000a7c82 */ /* 0x000fd00008000000 */
[----:B------:R1:W-:Y:S02]  /*2110*/  UTMALDG.3D.MULTICAST.2CTA [UR8], [UR14], UR21, desc[UR46] ;  /* 0x00002e080e0073b4 */ /* 0x0003e40008211815 */
[----:B-1----:R-:W-:Y:S01]  /*2120*/  NOP ;  /* 0x0000000000007918 */ /* 0x002fe20000000000 */
.L_x_32:
[----:B------:R-:W-:Y:S05]  /*2130*/  BSYNC.RECONVERGENT B0 ;  /* 0x0000000000007941 */ /* 0x000fea0003800200 */
.L_x_31:
[----:B------:R-:W-:Y:S01]  /*2140*/  UIADD3 UR42, UPT, UPT, UR42, 0x80, URZ ;  /* 0x000000802a2a7890 */ /* 0x000fe2000fffe0ff */
[----:B------:R-:W-:Y:S01]  /*2150*/  UMOV UR6, UR29 ;  /* 0x0000001d00067c82 */ /* 0x000fe20008000000 */
[----:B------:R-:W-:Y:S01]  /*2160*/  UMOV UR21, UR45 ;  /* 0x0000002d00157c82 */ /* 0x000fe20008000000 */
[----:B------:R-:W-:Y:S09]  /*2170*/  BRA.U UP2, `(.L_x_33) ;  /* 0xfffffff902ac7547 */ /* 0x000ff2000b83ffff */
.L_x_25:
[----:B------:R-:W-:Y:S01]  /*2180*/  ULEA UR4, UR29, UR22, 0x3 ;  /* 0x000000161d047291 */ /* 0x000fe2000f8e18ff */
[----:B-12---:R-:W-:Y:S01]  /*2190*/  SHF.L.U32 R0, R12, 0x1f, RZ ;  /* 0x0000001f0c007819 */ /* 0x006fe200000006ff */
[----:B------:R-:W-:Y:S01]  /*21a0*/  @!P2 SYNCS.ARRIVE.TRANS64.A1T0 RZ, [UR22+0x68], RZ ;  /* 0x000068ffffffa9a7 */ /* 0x000fe20008100016 */
[----:B------:R-:W-:-:S06]  /*21b0*/  UISETP.GT.AND UP0, UPT, UR66, UR65, UPT ;  /* 0x000000414200728c */ /* 0x000fcc000bf04270 */
[----:B---3--:R1:W2:Y:S03]  /*21c0*/  SYNCS.PHASECHK.TRANS64.TRYWAIT P1, [UR4+0x10], R0 ;  /* 0x00001000ff0075a7 */ /* 0x0082a60008021104 */
[----:B------:R-:W-:Y:S05]  /*21d0*/  BRA.U !UP0, `(.L_x_34) ;  /* 0x0000000508587547 */ /* 0x000fea000b800000 */
[----:B------:R-:W-:Y:S01]  /*21e0*/  UIADD3 UR37, UPT, UPT, UR69, UR21, URZ ;  /* 0x0000001545257290 */ /* 0x000fe2000fffe0ff */
[----:B------:R-:W-:-:S11]  /*21f0*/  UMOV UR6, UR29 ;  /* 0x0000001d00067c82 */ /* 0x000fd60008000000 */
.L_x_42:
[----:B------:R-:W-:Y:S01]  /*2200*/  ULEA UR7, UR6, UR22, 0x3 ;  /* 0x0000001606077291 */ /* 0x000fe2000f8e18ff */
[----:B--2---:R-:W-:Y:S01]  /*2210*/  @P4 MOV R2, 0x28000 ;  /* 0x0002800000024802 */ /* 0x004fe20000000f00 */
[----:B--23--:R-:W-:Y:S10]  /*2220*/  @P1 BRA `(.L_x_35) ;  /* 0x00000000000c1947 */ /* 0x00cff40003800000 */
[----:B------:R-:W-:-:S04]  /*2230*/  SHF.L.U32 R3, R12, 0x1f, RZ ;  /* 0x0000001f0c037819 */ /* 0x000fc800000006ff */
[----:B------:R-:W2:Y:S02]  /*2240*/  SYNCS.PHASECHK.TRANS64.TRYWAIT P0, [UR7+0x10], R3 ;  /* 0x00001003ff0075a7 */ /* 0x000ea40008001107 */
[----:B--2---:R-:W-:Y:S05]  /*2250*/  @!P0 BRA `(.L_x_36) ;  /* 0x0000007400d48947 */ /* 0x004fea0003800000 */
.L_x_35:
[----:B------:R2:W-:Y:S01]  /*2260*/  @P4 SYNCS.ARRIVE.TRANS64 RZ, [UR7], R2 ;  /* 0x00000002ffff49a7 */ /* 0x0005e20008000007 */
[----:B------:R-:W-:-:S04]  /*2270*/  ULOP3.LUT UR4, UR38, 0x2, URZ, 0xfc, !UPT ;  /* 0x0000000226047892 */ /* 0x000fc8000f8efcff */
[----:B------:R-:W-:-:S09]  /*2280*/  UISETP.NE.AND UP0, UPT, UR4, 0x2, UPT ;  /* 0x000000020400788c */ /* 0x000fd2000bf05270 */
[----:B------:R-:W-:Y:S05]  /*2290*/  BRA.U UP0, `(.L_x_37) ;  /* 0x0000000100047547 */ /* 0x000fea000b800000 */
[----:B------:R-:W-:Y:S05]  /*22a0*/  BPT.TRAP 0x1 ;  /* 0x000000040000795c */ /* 0x000fea0000300000 */
.L_x_37:
[----:B------:R-:W-:Y:S04]  /*22b0*/  BSSY.RECONVERGENT B0, `(.L_x_38) ;  /* 0x0000003000007945 */ /* 0x000fe80003800200 */
[----:B------:R-:W-:Y:S05]  /*22c0*/  @!P3 BRA `(.L_x_39) ;  /* 0x000000000004b947 */ /* 0x000fea0003800000 */
[----:B------:R-:W-:Y:S05]  /*22d0*/  BPT.TRAP 0x1 ;  /* 0x000000040000795c */ /* 0x000fea0000300000 */
.L_x_39:
[----:B------:R-:W-:Y:S05]  /*22e0*/  BSYNC.RECONVERGENT B0 ;  /* 0x0000000000007941 */ /* 0x000fea0003800200 */
.L_x_38:
        /* <DEDUP_REMOVED lines=8> */
[----:B-1----:R-:W-:-:S04]  /*2370*/  SHF.L.U32 R0, R12, 0x1f, RZ ;  /* 0x0000001f0c007819 */ /* 0x002fc800000006ff */
[----:B------:R1:W3:Y:S01]  /*2380*/  SYNCS.PHASECHK.TRANS64.TRYWAIT P1, [UR4+0x10], R0 ;  /* 0x00001000ff0075a7 */ /* 0x0002e20008021104 */
[----:B------:R-:W-:Y:S05]  /*2390*/  @!P0 BRA `(.L_x_41) ;  /* 0x0000000000d48947 */ /* 0x000fea0003800000 */
[----:B------:R-:W-:Y:S02]  /*23a0*/  ULEA UR32, UR6, UR22, 0x10 ;  /* 0x0000001606207291 */ /* 0x000fe4000f8e80ff */
[----:B------:R-:W-:Y:S02]  /*23b0*/  UIADD3 UR4, UP1, UPT, UR54, 0x80, URZ ;  /* 0x0000008036047890 */ /* 0x000fe4000ff3e0ff */
[----:B------:R-:W-:Y:S02]  /*23c0*/  ULEA UR13, UR6, UR31, 0xc ;  /* 0x0000001f060d7291 */ /* 0x000fe4000f8e60ff */
[----:B------:R-:W-:Y:S02]  /*23d0*/  USHF.L.U32 UR58, UR21, 0x7, URZ ;  /* 0x00000007153a7899 */ /* 0x000fe400080006ff */
[----:B------:R-:W-:Y:S02]  /*23e0*/  UIADD3 UR14, UP0, UPT, UR54, 0x180, URZ ;  /* 0x00000180360e7890 */ /* 0x000fe4000ff1e0ff */
[----:B------:R-:W-:-:S02]  /*23f0*/  ULOP3.LUT UR57, UR7, 0xfefffff8, URZ, 0xc0, !UPT ;  /* 0xfefffff807397892 */ /* 0x000fc4000f8ec0ff */
[----:B------:R-:W-:Y:S02]  /*2400*/  UIADD3.X UR5, UPT, UPT, URZ, UR55, URZ, UP1, !UPT ;  /* 0x00000037ff057290 */ /* 0x000fe40008ffe4ff */
[----:B------:R-:W-:Y:S02]  /*2410*/  ULEA UR13, UR13, UR22, 0x2 ;  /* 0x000000160d0d7291 */ /* 0x000fe4000f8e10ff */
[----:B------:R-:W-:Y:S02]  /*2420*/  UIADD3 UR56, UPT, UPT, UR32, 0x8400, URZ ;  /* 0x0000840020387890 */ /* 0x000fe4000fffe0ff */
[----:B------:R-:W-:Y:S02]  /*2430*/  UIADD3 UR50, UPT, UPT, UR58, 0x20, URZ ;  /* 0x000000203a327890 */ /* 0x000fe4000fffe0ff */
[----:B------:R-:W-:Y:S02]  /*2440*/  UIADD3 UR48, UPT, UPT, UR32, 0xc400, URZ ;  /* 0x0000c40020307890 */ /* 0x000fe4000fffe0ff */
[----:B------:R-:W-:-:S02]  /*2450*/  UIADD3 UR42, UPT, UPT, UR58, 0x40, URZ ;  /* 0x000000403a2a7890 */ /* 0x000fc4000fffe0ff */
[----:B------:R-:W-:Y:S02]  /*2460*/  UIADD3 UR40, UPT, UPT, UR32, 0x10400, URZ ;  /* 0x0001040020287890 */ /* 0x000fe4000fffe0ff */
[----:B------:R-:W-:Y:S02]  /*2470*/  UIADD3 UR34, UPT, UPT, UR58, 0x60, URZ ;  /* 0x000000603a227890 */ /* 0x000fe4000fffe0ff */
[----:B------:R-:W-:Y:S02]  /*2480*/  UIADD3 UR32, UPT, UPT, UR32, 0x14400, URZ ;  /* 0x0001440020207890 */ /* 0x000fe4000fffe0ff */
[----:B------:R-:W-:Y:S02]  /*2490*/  UIADD3.X UR15, UPT, UPT, URZ, UR55, URZ, UP0, !UPT ;  /* 0x00000037ff0f7290 */ /* 0x000fe400087fe4ff */
[----:B------:R-:W-:Y:S02]  /*24a0*/  UPRMT UR23, URZ, 0x5410, UR30 ;  /* 0x00005410ff177896 */ /* 0x000fe4000800001e */
[----:B------:R-:W-:-:S02]  /*24b0*/  UIADD3 UR24, UPT, UPT, UR13, 0x28400, URZ ;  /* 0x000284000d187890 */ /* 0x000fc4000fffe0ff */
        /* <DEDUP_REMOVED lines=35> */
.L_x_41:
[----:B------:R-:W-:Y:S05]  /*26f0*/  BSYNC.RECONVERGENT B0 ;  /* 0x0000000000007941 */ /* 0x000fea0003800200 */
.L_x_40:
[----:B------:R-:W-:Y:S01]  /*2700*/  UIADD3 UR21, UPT, UPT, UR21, 0x1, URZ ;  /* 0x0000000115157890 */ /* 0x000fe2000fffe0ff */
[----:B------:R-:W-:-:S03]  /*2710*/  UMOV UR6, UR29 ;  /* 0x0000001d00067c82 */ /* 0x000fc60008000000 */
[----:B------:R-:W-:-:S09]  /*2720*/  UISETP.NE.AND UP0, UPT, UR21, UR37, UPT ;  /* 0x000000251500728c */ /* 0x000fd2000bf05270 */
[----:B------:R-:W-:Y:S05]  /*2730*/  BRA.U UP0, `(.L_x_42) ;  /* 0xfffffff900b07547 */ /* 0x000fea000b83ffff */
.L_x_34:
[C---:B------:R-:W-:Y:S01]  /*2740*/  LEA R3, R11.reuse, UR22, 0x3 ;  /* 0x000000160b037c11 */ /* 0x040fe2000f8e18ff */
[----:B------:R-:W-:Y:S01]  /*2750*/  NOP ;  /* 0x0000000000007918 */ /* 0x000fe20000000000 */
[----:B-1----:R-:W-:Y:S02]  /*2760*/  SHF.L.U32 R0, R10, 0x1f, RZ ;  /* 0x0000001f0a007819 */ /* 0x002fe400000006ff */
[----:B------:R-:W-:Y:S02]  /*2770*/  LEA R5, R11, UR22, 0x4 ;  /* 0x000000160b057c11 */ /* 0x000fe4000f8e20ff */
[----:B------:R-:W1:Y:S02]  /*2780*/  SYNCS.PHASECHK.TRANS64.TRYWAIT P0, [R3+URZ+0x70], R0 ;  /* 0x00007000030075a7 */ /* 0x000e6400080011ff */
[----:B-1----:R-:W-:Y:S05]  /*2790*/  @!P0 BRA `(.L_x_43) ;  /* 0x00000070009c8947 */ /* 0x002fea0003800000 */
.L_x_154:
[----:B------:R-:W4:Y:S01]  /*27a0*/  LDS.128 R4, [R5+0x100] ;  /* 0x0001000005047984 */ /* 0x000f220000000c00 */
[----:B------:R-:W-:Y:S01]  /*27b0*/  UISETP.GE.AND UP0, UPT, UR39, 0x1, UPT ;  /* 0x000000012700788c */ /* 0x000fe2000bf06270 */
[----:B------:R-:W-:Y:S01]  /*27c0*/  @!PT LDS RZ, [RZ] ;  /* 0x00000000fffff984 */ /* 0x000fe20000000800 */
[----:B------:R-:W-:Y:S01]  /*27d0*/  @!PT LDS RZ, [RZ] ;  /* 0x00000000fffff984 */ /* 0x000fe20000000800 */
[----:B------:R-:W-:Y:S01]  /*27e0*/  @!PT LDS RZ, [RZ] ;  /* 0x00000000fffff984 */ /* 0x000fe20000000800 */
[----:B------:R-:W-:Y:S01]  /*27f0*/  @!PT LDS RZ, [RZ] ;  /* 0x00000000fffff984 */ /* 0x000fe20000000800 */
[----:B------:R1:W-:Y:S06]  /*2800*/  MEMBAR.ALL.CTA ;  /* 0x0000000000007992 */ /* 0x0003ec0000008000 */
[----:B-1----:R-:W1:Y:S01]  /*2810*/  FENCE.VIEW.ASYNC.S ;  /* 0x00000000000073c6 */ /* 0x002e620000000000 */
[----:B----4-:R-:W-:-:S13]  /*2820*/  LOP3.LUT P0, RZ, R6, 0x1, RZ, 0xc0, !PT ;  /* 0x0000000106ff7812 */ /* 0x010fda000780c0ff */
[----:B-1----:R-:W-:Y:S01]  /*2830*/  VOTEU.ANY UP1, P0 ;  /* 0x0000000000ff7886 */ /* 0x002fe20000020100 */
[----:B------:R-:W-:-:S13]  /*2840*/  PLOP3.LUT P0, PT, PT, PT, UP1, 0x80, 0x8 ;  /* 0x000000000008781c */ /* 0x000fda0003f0f018 */
[----:B------:R-:W-:Y:S02]  /*2850*/  @P0 LOP3.LUT R0, R5, 0xffff, RZ, 0xc0, !PT ;  /* 0x0000ffff05000812 */ /* 0x000fe400078ec0ff */
[----:B--2---:R-:W-:Y:S02]  /*2860*/  @P0 MOV R2, R4 ;  /* 0x0000000400020202 */ /* 0x004fe40000000f00 */
[----:B------:R-:W-:Y:S01]  /*2870*/  @P0 R2UR UR5, R0 ;  /* 0x00000000000502ca */ /* 0x000fe200000e0000 */
[----:B------:R-:W-:Y:S01]  /*2880*/  VIADD R0, R3, 0x80 ;  /* 0x0000008003007836 */ /* 0x000fe20000000000 */
[----:B------:R-:W-:Y:S02]  /*2890*/  @P0 SHF.R.U32.HI R4, RZ, 0x10, R5 ;  /* 0x00000010ff040819 */ /* 0x000fe40000011605 */
[----:B------:R-:W-:Y:S02]  /*28a0*/  @P0 R2UR UR6, R2 ;  /* 0x00000000020602ca */ /* 0x000fe400000e0000 */
[----:B------:R-:W-:-:S02]  /*28b0*/  PRMT R0, RZ, 0x654, R0 ;  /* 0x00000654ff007816 */ /* 0x000fc40000000000 */
[----:B------:R-:W-:Y:S02]  /*28c0*/  @P0 R2UR UR4, R4 ;  /* 0x00000000040402ca */ /* 0x000fe400000e0000 */
[----:B------:R1:W-:Y:S03]  /*28d0*/  SYNCS.ARRIVE.TRANS64.RED.A1T0 RZ, [R0+URZ], RZ ;  /* 0x000000ff00ff79a7 */ /* 0x0003e600081004ff */
[----:B------:R-:W-:-:S04]  /*28e0*/  @UP1 UMOV UR53, UR5 ;  /* 0x0000000500351c82 */ /* 0x000fc80008000000 */
[----:B------:R-:W-:-:S04]  /*28f0*/  @UP1 UMOV UR61, UR6 ;  /* 0x00000006003d1c82 */ /* 0x000fc80008000000 */
[----:B------:R-:W-:Y:S01]  /*2900*/  @UP1 UMOV UR60, UR4 ;  /* 0x00000004003c1c82 */ /* 0x000fe20008000000 */
[----:B------:R-:W-:Y:S05]  /*2910*/  BRA.U !UP0, `(.L_x_44) ;  /* 0x0000000108d47547 */ /* 0x000fea000b800000 */
[----:B------:R-:W2:Y:S01]  /*2920*/  LDCU.128 UR12, c[0x0][0xb10] ;  /* 0x00016200ff0c77ac */ /* 0x000ea20008000c00 */
[----:B------:R-:W4:Y:S01]  /*2930*/  LDCU UR21, c[0x0][0xb20] ;  /* 0x00016400ff1577ac */ /* 0x000f220008000800 */
[----:B------:R-:W3:Y:S01]  /*2940*/  LDCU UR20, c[0x0][0xb0c] ;  /* 0x00016180ff1477ac */ /* 0x000ee20008000800 */
[----:B------:R-:W1:Y:S01]  /*2950*/  LDCU.64 UR8, c[0x0][0xb28] ;  /* 0x00016500ff0877ac */ /* 0x000e620008000a00 */
[----:B------:R-:W-:Y:S02]  /*2960*/  UISETP.NE.AND UP3, UPT, UR39, 0x1, UPT ;  /* 0x000000012700788c */ /* 0x000fe4000bf65270 */
[----:B--2---:R-:W-:Y:S02]  /*2970*/  UIMAD.WIDE.U32 UR6, UR63, UR15, URZ ;  /* 0x0000000f3f0672a5 */ /* 0x004fe4000f8e00ff */
[----:B------:R-:W-:Y:S02]  /*2980*/  UIMAD.WIDE.U32 UR4, UR64, UR12, URZ ;  /* 0x0000000c400472a5 */ /* 0x000fe4000f8e00ff */
[----:B------:R-:W-:-:S02]  /*2990*/  UISETP.NE.AND UP0, UPT, UR14, 0x1, UPT ;  /* 0x000000010e00788c */ /* 0x000fc4000bf05270 */
[----:B------:R-:W-:Y:S01]  /*29a0*/  UIMAD.WIDE.U32 UR18, UR53, UR15, URZ ;  /* 0x0000000f351272a5 */ /* 0x000fe2000f8e00ff */
[----:B------:R-:W-:Y:S02]  /*29b0*/  UMOV UR6, UR7 ;  /* 0x0000000700067c82 */ /* 0x000fe40008000000 */
[----:B------:R-:W-:Y:S01]  /*29c0*/  UMOV UR4, UR5 ;  /* 0x0000000500047c82 */ /* 0x000fe20008000000 */
[----:B----4-:R-:W-:Y:S02]  /*29d0*/  USHF.R.U32.HI UR6, URZ, UR21, UR6 ;  /* 0x00000015ff067299 */ /* 0x010fe40008011606 */
[----:B---3--:R-:W-:Y:S02]  /*29e0*/  UISETP.NE.AND UP2, UPT, UR20, 0x1, UPT ;  /* 0x000000011400788c */ /* 0x008fe4000bf45270 */
[----:B------:R-:W-:Y:S02]  /*29f0*/  USHF.R.U32.HI UR4, URZ, UR13, UR4 ;  /* 0x0000000dff047299 */ /* 0x000fe40008011604 */
[----:B------:R-:W-:-:S02]  /*2a00*/  USEL UR5, UR63, UR6, !UP0 ;  /* 0x000000063f057287 */ /* 0x000fc4000c000000 */
[----:B------:R-:W-:Y:S02]  /*2a10*/  USEL UR6, UR64, UR4, !UP2 ;  /* 0x0000000440067287 */ /* 0x000fe4000d000000 */
[----:B-1----:R-:W-:Y:S01]  /*2a20*/  UIMAD.WIDE.U32 UR10, UR5, UR8, URZ ;  /* 0x00000008050a72a5 */ /* 0x002fe2000f8e00ff */
[----:B------:R-:W-:Y:S01]  /*2a30*/  UMOV UR4, UR19 ;  /* 0x0000001300047c82 */ /* 0x000fe20008000000 */
[----:B------:R-:W-:Y:S02]  /*2a40*/  UIMAD.WIDE.U32 UR16, UR61, UR12, URZ ;  /* 0x0000000c3d1072a5 */ /* 0x000fe4000f8e00ff */
[----:B------:R-:W-:-:S03]  /*2a50*/  UIMAD.WIDE.U32 UR18, UR6, UR8, URZ ;  /* 0x00000008061272a5 */ /* 0x000fc6000f8e00ff */
[----:B------:R-:W-:Y:S01]  /*2a60*/  UMOV UR10, UR11 ;  /* 0x0000000b000a7c82 */ /* 0x000fe20008000000 */
[----:B------:R-:W-:Y:S02]  /*2a70*/  USHF.R.U32.HI UR4, URZ, UR21, UR4 ;  /* 0x00000015ff047299 */ /* 0x000fe40008011604 */
[----:B------:R-:W-:Y:S01]  /*2a80*/  @UP3 USHF.R.U32.HI UR5, URZ, UR9, UR10 ;  /* 0x00000009ff053299 */ /* 0x000fe2000801160a */
[----:B------:R-:W-:Y:S01]  /*2a90*/  UMOV UR16, UR17 ;  /* 0x0000001100107c82 */ /* 0x000fe20008000000 */
[----:B------:R-:W-:Y:S01]  /*2aa0*/  UMOV UR18, UR19 ;  /* 0x0000001300127c82 */ /* 0x000fe20008000000 */
[----:B------:R-:W-:Y:S02]  /*2ab0*/  USHF.R.U32.HI UR13, URZ, UR13, UR16 ;  /* 0x0000000dff0d7299 */ /* 0x000fe40008011610 */
[----:B------:R-:W-:Y:S02]  /*2ac0*/  USEL UR4, UR53, UR4, !UP0 ;  /* 0x0000000435047287 */ /* 0x000fe4000c000000 */
[----:B------:R-:W-:-:S02]  /*2ad0*/  @UP3 USHF.R.U32.HI UR6, URZ, UR9, UR18 ;  /* 0x00000009ff063299 */ /* 0x000fc40008011612 */
[----:B------:R-:W-:Y:S02]  /*2ae0*/  UIMAD UR7, UR39, UR5, URZ ;  /* 0x00000005270772a4 */ /* 0x000fe4000f8e02ff */
[----:B------:R-:W-:Y:S02]  /*2af0*/  USEL UR5, UR61, UR13, !UP2 ;  /* 0x0000000d3d057287 */ /* 0x000fe4000d000000 */
[----:B------:R-:W-:Y:S02]  /*2b00*/  UIMAD UR10, UR39, UR6, URZ ;  /* 0x00000006270a72a4 */ /* 0x000fe4000f8e02ff */
[----:B------:R-:W-:Y:S02]  /*2b10*/  UISETP.GE.AND UP0, UPT, UR4, UR7, UPT ;  /* 0x000000070400728c */ /* 0x000fe4000bf06270 */
[----:B------:R-:W-:Y:S02]  /*2b20*/  UIMAD.WIDE.U32 UR12, UR4, UR8, URZ ;  /* 0x00000008040c72a5 */ /* 0x000fe4000f8e00ff */
[----:B------:R-:W-:-:S02]  /*2b30*/  UISETP.GE.OR UP0, UPT, UR5, UR10, UP0 ;  /* 0x0000000a0500728c */ /* 0x000fc40008706670 */
[----:B------:R-:W-:Y:S02]  /*2b40*/  UIMAD.WIDE.U32 UR10, UR5, UR8, URZ ;  /* 0x00000008050a72a5 */ /* 0x000fe4000f8e00ff */
[----:B------:R-:W-:Y:S01]  /*2b50*/  UIADD3 UR12, UPT, UPT, -UR4, URZ, URZ ;  /* 0x000000ff040c7290 */ /* 0x000fe2000fffe1ff */
[----:B------:R-:W-:Y:S01]  /*2b60*/  UMOV UR8, UR13 ;  /* 0x0000000d00087c82 */ /* 0x000fe20008000000 */
[----:B------:R-:W-:Y:S02]  /*2b70*/  UIADD3 UR10, UPT, UPT, -UR5, URZ, URZ ;  /* 0x000000ff050a7290 */ /* 0x000fe4000fffe1ff */
        /* <DEDUP_REMOVED lines=15> */
.L_x_44:
[----:B------:R-:W2:Y:S02]  /*2c70*/  LDCU UR4, c[0x0][0xb30] ;  /* 0x00016600ff0477ac */ /* 0x000ea40008000800 */
[----:B--2---:R-:W-:-:S09]  /*2c80*/  UISETP.NE.AND UP0, UPT, UR4, 0x1, UPT ;  /* 0x000000010400788c */ /* 0x004fd2000bf05270 */
[----:B------:R-:W-:Y:S05]  /*2c90*/  BRA.U UP0, `(.L_x_45) ;  /* 0x0000000100447547 */ /* 0x000fea000b800000 */
[----:B------:R-:W2:Y:S01]  /*2ca0*/  LDCU.128 UR8, c[0x0][0xb10] ;  /* 0x00016200ff0877ac */ /* 0x000ea20008000c00 */
[----:B------:R-:W4:Y:S01]  /*2cb0*/  LDCU UR12, c[0x0][0xb0c] ;  /* 0x00016180ff0c77ac */ /* 0x000f220008000800 */
[----:B------:R-:W1:Y:S01]  /*2cc0*/  LDCU UR13, c[0x0][0xb20] ;  /* 0x00016400ff0d77ac */ /* 0x000e620008000800 */
[----:B--2---:R-:W-:Y:S02]  /*2cd0*/  UIMAD.WIDE.U32 UR6, UR61, UR8, URZ ;  /* 0x000000083d0672a5 */ /* 0x004fe4000f8e00ff */
[----:B------:R-:W-:Y:S02]  /*2ce0*/  UIMAD.WIDE.U32 UR4, UR53, UR11, URZ ;  /* 0x0000000b350472a5 */ /* 0x000fe4000f8e00ff */
[----:B----4-:R-:W-:Y:S02]  /*2cf0*/  UISETP.NE.AND UP2, UPT, UR12, 0x1, UPT ;  /* 0x000000010c00788c */ /* 0x010fe4000bf45270 */
[----:B------:R-:W-:Y:S01]  /*2d00*/  UISETP.NE.AND UP0, UPT, UR10, 0x1, UPT ;  /* 0x000000010a00788c */ /* 0x000fe2000bf05270 */
[----:B------:R-:W-:-:S02]  /*2d10*/  UMOV UR6, UR7 ;  /* 0x0000000700067c82 */ /* 0x000fc40008000000 */
[----:B------:R-:W-:Y:S01]  /*2d20*/  UMOV UR4, UR5 ;  /* 0x0000000500047c82 */ /* 0x000fe20008000000 */
[----:B------:R-:W-:Y:S02]  /*2d30*/  USHF.R.U32.HI UR6, URZ, UR9, UR6 ;  /* 0x00000009ff067299 */ /* 0x000fe40008011606 */
[----:B-1----:R-:W-:Y:S02]  /*2d40*/  USHF.R.U32.HI UR4, URZ, UR13, UR4 ;  /* 0x0000000dff047299 */ /* 0x002fe40008011604 */
[----:B------:R-:W-:Y:S02]  /*2d50*/  USEL UR5, UR61, UR6, !UP2 ;  /* 0x000000063d057287 */ /* 0x000fe4000d000000 */
[----:B------:R-:W-:-:S04]  /*2d60*/  USEL UR4, UR53, UR4, !UP0 ;  /* 0x0000000435047287 */ /* 0x000fc8000c000000 */
[----:B------:R-:W-:Y:S02]  /*2d70*/  UIADD3 UR6, UPT, UPT, UR5, -UR4, URZ ;  /* 0x8000000405067290 */ /* 0x000fe4000fffe0ff */
[----:B------:R-:W-:Y:S02]  /*2d80*/  UIADD3 UR4, UPT, UPT, -UR5, UR4, URZ ;  /* 0x0000000405047290 */ /* 0x000fe4000fffe1ff */
[----:B------:R-:W-:Y:S02]  /*2d90*/  UIMAD UR53, UR6, UR10, UR53 ;  /* 0x0000000a063572a4 */ /* 0x000fe4000f8e0235 */
[----:B------:R-:W-:-:S12]  /*2da0*/  UIMAD UR61, UR4, UR12, UR61 ;  /* 0x0000000c043d72a4 */ /* 0x000fd8000f8e023d */
.L_x_45:
[----:B------:R-:W-:Y:S01]  /*2db0*/  VIADD R11, R11, 0x1 ;  /* 0x000000010b0b7836 */ /* 0x000fe20000000000 */
[----:B------:R-:W-:Y:S02]  /*2dc0*/  R2UR UR5, R59 ;  /* 0x000000003b0572ca */ /* 0x000fe400000e0000 */
[----:B------:R-:W-:Y:S02]  /*2dd0*/  R2UR UR4, R58 ;  /* 0x000000003a0472ca */ /* 0x000fe400000e0000 */
[C---:B------:R-:W-:Y:S02]  /*2de0*/  ISETP.NE.AND P0, PT, R11.reuse, 0x2, PT ;  /* 0x000000020b00780c */ /* 0x040fe40003f05270 */
[----:B------:R-:W-:Y:S02]  /*2df0*/  PLOP3.LUT P2, PT, PT, PT, PT, 0x80, 0x8 ;  /* 0x000000000008781c */ /* 0x000fe40003f4f070 */
[----:B------:R-:W-:Y:S02]  /*2e00*/  SEL R3, RZ, 0x1, P0 ;  /* 0x00000001ff037807 */ /* 0x000fe40000000000 */
[----:B------:R-:W-:-:S02]  /*2e10*/  SEL R11, R11, RZ, P0 ;  /* 0x000000ff0b0b7207 */ /* 0x000fc40000000000 */
[----:B------:R-:W-:Y:S01]  /*2e20*/  LOP3.LUT R10, R10, R3, RZ, 0x3c, !PT ;  /* 0x000000030a0a7212 */ /* 0x000fe200078e3cff */
[----:B------:R-:W-:Y:S02]  /*2e30*/  UIADD3 UR24, UPT, UPT, UR61, UR5, URZ ;  /* 0x000000053d187290 */ /* 0x000fe4000fffe0ff */
[----:B------:R-:W-:Y:S01]  /*2e40*/  UIADD3 UR28, UPT, UPT, UR53, UR4, URZ ;  /* 0x00000004351c7290 */ /* 0x000fe2000fffe0ff */
[----:B------:R-:W-:Y:S11]  /*2e50*/  BRA.U UP1, `(.L_x_46) ;  /* 0xffffffe901f47547 */ /* 0x000ff6000b83ffff */
[----:B------:R-:W-:Y:S01]  /*2e60*/  UIADD3 UR22, UPT, UPT, UR22, 0x10, URZ ;  /* 0x0000001016167890 */ /* 0x000fe2000fffe0ff */
[----:B------:R-:W-:-:S03]  /*2e70*/  SHF.L.U32 R3, R12, 0x1f, RZ ;  /* 0x0000001f0c037819 */ /* 0x000fc600000006ff */
[----:B------:R-:W-:-:S09]  /*2e80*/  ULEA UR4, UR29, UR22, 0x3 ;  /* 0x000000161d047291 */ /* 0x000fd2000f8e18ff */
[----:B------:R-:W2:Y:S02]  /*2e90*/  SYNCS.PHASECHK.TRANS64.TRYWAIT P0, [UR4], R3 ;  /* 0x00000003ff0075a7 */ /* 0x000ea40008001104 */
[----:B--2---:R-:W-:Y:S05]  /*2ea0*/  @!P0 BRA `(.L_x_47) ;  /* 0x0000006800ec8947 */ /* 0x004fea0003800000 */
.L_x_156:
[----:B------:R-:W-:-:S04]  /*2eb0*/  UIADD3 UR4, UPT, UPT, UR29, 0x1, URZ ;  /* 0x000000011d047890 */ /* 0x000fc8000fffe0ff */
[----:B------:R-:W-:-:S04]  /*2ec0*/  UISETP.NE.AND UP0, UPT, UR4, 0x2, UPT ;  /* 0x000000020400788c */ /* 0x000fc8000bf05270 */
[----:B------:R-:W-:Y:S02]  /*2ed0*/  USEL UR5, URZ, 0x1, UP0 ;  /* 0x00000001ff057887 */ /* 0x000fe40008000000 */
[----:B------:R-:W-:-:S04]  /*2ee0*/  USEL UR4, UR4, URZ, UP0 ;  /* 0x000000ff04047287 */ /* 0x000fc80008000000 */
[----:B------:R-:W-:Y:S01]  /*2ef0*/  ULEA UR4, UR4, UR22, 0x3 ;  /* 0x0000001604047291 */ /* 0x000fe2000f8e18ff */
[----:B-1----:R-:W-:-:S04]  /*2f00*/  LOP3.LUT R3, R12, UR5, RZ, 0x3c, !PT ;  /* 0x000000050c037c12 */ /* 0x002fc8000f8e3cff */
[----:B------:R-:W-:Y:S01]  /*2f10*/  SHF.L.U32 R3, R3, 0x1f, RZ ;  /* 0x0000001f03037819 */ /* 0x000fe200000006ff */
[----:B------:R-:W-:-:S07]  /*2f20*/  IMAD.U32 R0, RZ, RZ, UR4 ;  /* 0x00000004ff007e24 */ /* 0x000fce000f8e00ff */
.L_x_48:
[----:B-1----:R1:W2:Y:S02]  /*2f30*/  SYNCS.PHASECHK.TRANS64.TRYWAIT P0, [R0+URZ], R3 ;  /* 0x00000003000075a7 */ /* 0x0022a400080011ff */
[----:B--2---:R-:W-:Y:S05]  /*2f40*/  @!P0 NANOSLEEP.SYNCS 0x989680 ;  /* 0x009896800000895d */ /* 0x004fea0003900000 */
[----:B------:R-:W2:Y:S02]  /*2f50*/  @!P0 SYNCS.PHASECHK.TRANS64 P0, [R0+URZ], R3 ;  /* 0x00000003000085a7 */ /* 0x000ea400080010ff */
[----:B--2---:R-:W-:Y:S05]  /*2f60*/  @P0 EXIT ;  /* 0x000000000000094d */ /* 0x004fea0003800000 */
[----:B------:R-:W-:Y:S05]  /*2f70*/  BRA `(.L_x_48) ;  /* 0xfffffffc00ec7947 */ /* 0x000fea000383ffff */
.L_x_22:
[----:B------:R-:W-:-:S04]  /*2f80*/  UISETP.NE.AND UP0, UPT, UR62, URZ, UPT ;  /* 0x000000ff3e00728c */ /* 0x000fc8000bf05270 */
[----:B------:R-:W-:-:S09]  /*2f90*/  UISETP.NE.OR UP0, UPT, UR20, 0x1, UP0 ;  /* 0x000000011400788c */ /* 0x000fd20008705670 */
[----:B------:R-:W-:Y:S05]  /*2fa0*/  BRA.U UP0, `(.L_x_49) ;  /* 0x00000005004c7547 */ /* 0x000fea000b800000 */
[----:B------:R-:W-:Y:S01]  /*2fb0*/  HFMA2 R3, -RZ, RZ, 0, 0 ;  /* 0x00000000ff037431 */ /* 0x000fe200000001ff */
[----:B------:R-:W-:Y:S01]  /*2fc0*/  ISETP.GE.U32.AND P2, PT, R5, 0x8, PT ;  /* 0x000000080500780c */ /* 0x000fe20003f46070 */
[----:B------:R-:W-:Y:S01]  /*2fd0*/  IMAD.MOV.U32 R12, RZ, RZ, 0x1 ;  /* 0x00000001ff0c7424 */ /* 0x000fe200078e00ff */
[----:B------:R-:W-:Y:S01]  /*2fe0*/  CS2R R6, SRZ ;  /* 0x0000000000067805 */ /* 0x000fe2000001ff00 */
[----:B------:R-:W-:Y:S01]  /*2ff0*/  IMAD.MOV.U32 R4, RZ, RZ, RZ ;  /* 0x000000ffff047224 */ /* 0x000fe200078e00ff */
[----:B------:R-:W-:Y:S01]  /*3000*/  UMOV UR6, 0x400 ;  /* 0x0000040000067882 */ /* 0x000fe20000000000 */
[----:B------:R-:W-:Y:S01]  /*3010*/  UMOV UR5, URZ ;  /* 0x000000ff00057c82 */ /* 0x000fe20008000000 */
[----:B------:R-:W-:-:S12]  /*3020*/  ULEA UR6, UR62, UR6, 0x18 ;  /* 0x000000063e067291 */ /* 0x000fd8000f8ec0ff */
.L_x_53:
[----:B------:R-:W-:Y:S02]  /*3030*/  LEA R0, R3, UR6, 0x3 ;  /* 0x0000000603007c11 */ /* 0x000fe4000f8e18ff */
[----:B------:R-:W-:-:S03]  /*3040*/  SHF.L.U32 R9, R4, 0x1f, RZ ;  /* 0x0000001f04097819 */ /* 0x000fc600000006ff */
[----:B------:R-:W-:Y:S01]  /*3050*/  VIADD R8, R0, 0xe0 ;  /* 0x000000e000087836 */ /* 0x000fe20000000000 */
[----:B------:R-:W2:Y:S02]  /*3060*/  SYNCS.PHASECHK.TRANS64.TRYWAIT P0, [R0+URZ+0xd0], R9 ;  /* 0x0000d009000075a7 */ /* 0x000ea400080011ff */
[----:B--2---:R-:W-:Y:S05]  /*3070*/  @!P0 BRA `(.L_x_50) ;  /* 0x0000006800908947 */ /* 0x004fea0003800000 */
.L_x_157:
[----:B------:R-:W-:Y:S01]  /*3080*/  ULEA UR4, UR5, UR6, 0x3 ;  /* 0x0000000605047291 */ /* 0x000fe2000f8e18ff */
[----:B------:R-:W-:Y:S01]  /*3090*/  PRMT R8, RZ, 0x654, R8 ;  /* 0x00000654ff087816 */ /* 0x000fe20000000008 */
[----:B--2---:R-:W-:Y:S01]  /*30a0*/  @!P2 IMAD.MOV.U32 R9, RZ, RZ, 0x10 ;  /* 0x00000010ff09a424 */ /* 0x004fe200078e00ff */
[----:B------:R-:W-:Y:S01]  /*30b0*/  SHF.L.U32 R11, R12, 0x1f, RZ ;  /* 0x0000001f0c0b7819 */ /* 0x000fe200000006ff */
[----:B------:R-:W-:Y:S01]  /*30c0*/  UIADD3 UR7, UPT, UPT, UR4, 0x70, URZ ;  /* 0x0000007004077890 */ /* 0x000fe2000fffe0ff */
[----:B------:R2:W-:Y:S05]  /*30d0*/  SYNCS.ARRIVE.TRANS64.RED.A1T0 RZ, [R8+URZ], RZ ;  /* 0x000000ff08ff79a7 */ /* 0x0005ea00081004ff */
[----:B------:R-:W-:Y:S01]  /*30e0*/  IMAD.U32 R0, RZ, RZ, UR7 ;  /* 0x00000007ff007e24 */ /* 0x000fe2000f8e00ff */
[----:B------:R-:W3:Y:S04]  /*30f0*/  SYNCS.PHASECHK.TRANS64.TRYWAIT P0, [UR4+0x80], R11 ;  /* 0x0000800bff0075a7 */ /* 0x000ee80008001104 */
[----:B------:R-:W-:Y:S01]  /*3100*/  PRMT R13, R5, 0x654, R0 ;  /* 0x00000654050d7816 */ /* 0x000fe20000000000 */
[----:B--23--:R-:W-:Y:S06]  /*3110*/  @!P0 BRA `(.L_x_51) ;  /* 0x00000068007c8947 */ /* 0x00cfec0003800000 */
.L_x_159:
[----:B------:R-:W-:Y:S01]  /*3120*/  ULEA UR8, UR5, UR6, 0x4 ;  /* 0x0000000605087291 */ /* 0x000fe2000f8e20ff */
[----:B------:R-:W-:Y:S01]  /*3130*/  SEL R2, R13, R2, !P2 ;  /* 0x000000020d027207 */ /* 0x000fe20005000000 */
[----:B------:R-:W-:Y:S01]  /*3140*/  UIADD3 UR9, UPT, UPT, UR4, 0x70, URZ ;  /* 0x0000007004097890 */ /* 0x000fe2000fffe0ff */
[----:B--2---:R-:W-:Y:S01]  /*3150*/  LEA R0, R7, UR6, 0x3 ;  /* 0x0000000607007c11 */ /* 0x004fe2000f8e18ff */
[----:B------:R-:W-:Y:S01]  /*3160*/  UIADD3 UR8, UPT, UPT, UR8, 0x100, URZ ;  /* 0x0000010008087890 */ /* 0x000fe2000fffe0ff */
[----:B------:R2:W-:Y:S01]  /*3170*/  @!P2 SYNCS.ARRIVE.TRANS64.RED RZ, [R2+URZ], R9 ;  /* 0x0000000902ffa9a7 */ /* 0x0005e200080004ff */
[----:B------:R-:W-:Y:S01]  /*3180*/  UIADD3 UR4, UPT, UPT, UR5, 0x1, URZ ;  /* 0x0000000105047890 */ /* 0x000fe2000fffe0ff */
[----:B------:R-:W-:-:S03]  /*3190*/  VIADD R3, R3, 0x1 ;  /* 0x0000000103037836 */ /* 0x000fc60000000000 */
[----:B------:R-:W-:Y:S02]  /*31a0*/  UISETP.NE.AND UP0, UPT, UR4, 0x2, UPT ;  /* 0x000000020400788c */ /* 0x000fe4000bf05270 */
[----:B------:R-:W-:Y:S01]  /*31b0*/  ISETP.NE.AND P0, PT, R3, 0x2, PT ;  /* 0x000000020300780c */ /* 0x000fe20003f05270 */
[----:B------:R-:W-:Y:S06]  /*31c0*/  UGETNEXTWORKID.BROADCAST [UR8], [UR9] ;  /* 0x00000000080073ca */ /* 0x000fec0008000100 */
[----:B------:R-:W-:Y:S02]  /*31d0*/  USEL UR7, URZ, 0x1, UP0 ;  /* 0x00000001ff077887 */ /* 0x000fe40008000000 */
[----:B------:R-:W-:-:S04]  /*31e0*/  USEL UR5, UR4, URZ, UP0 ;  /* 0x000000ff04057287 */ /* 0x000fc80008000000 */
[----:B------:R-:W-:Y:S02]  /*31f0*/  LOP3.LUT R12, R12, UR7, RZ, 0x3c, !PT ;  /* 0x000000070c0c7c12 */ /* 0x000fe4000f8e3cff */
[----:B--2---:R-:W-:-:S04]  /*3200*/  SHF.L.U32 R9, R6, 0x1f, RZ ;  /* 0x0000001f06097819 */ /* 0x004fc800000006ff */
[----:B------:R-:W2:Y:S02]  /*3210*/  SYNCS.PHASECHK.TRANS64.TRYWAIT P1, [R0+URZ+0x70], R9 ;  /* 0x00007009000075a7 */ /* 0x000ea400080211ff */
[----:B--2---:R-:W-:Y:S05]  /*3220*/  @!P1 BRA `(.L_x_52) ;  /* 0x0000006800509947 */ /* 0x004fea0003800000 */
.L_x_160:
[C---:B------:R-:W-:Y:S01]  /*3230*/  LEA R8, R7.reuse, UR6, 0x4 ;  /* 0x0000000607087c11 */ /* 0x040fe2000f8e20ff */
[----:B------:R-:W-:Y:S01]  /*3240*/  VIADD R7, R7, 0x1 ;  /* 0x0000000107077836 */ /* 0x000fe20000000000 */
[----:B------:R-:W-:Y:S01]  /*3250*/  SEL R3, R3, RZ, P0 ;  /* 0x000000ff03037207 */ /* 0x000fe20000000000 */
[----:B--2---:R-:W-:-:S03]  /*3260*/  VIADD R0, R0, 0x80 ;  /* 0x0000008000007836 */ /* 0x004fc60000000000 */
[----:B------:R-:W2:Y:S01]  /*3270*/  LDS.128 R8, [R8+0x100] ;  /* 0x0001000008087984 */ /* 0x000ea20000000c00 */
[C---:B------:R-:W-:Y:S02]  /*3280*/  ISETP.NE.AND P1, PT, R7.reuse, 0x2, PT ;  /* 0x000000020700780c */ /* 0x040fe40003f25270 */
[----:B------:R-:W-:Y:S01]  /*3290*/  PRMT R0, RZ, 0x654, R0 ;  /* 0x00000654ff007816 */ /* 0x000fe20000000000 */
[----:B------:R-:W-:Y:S01]  /*32a0*/  @!PT LDS RZ, [RZ] ;  /* 0x00000000fffff984 */ /* 0x000fe20000000800 */
[----:B------:R-:W-:Y:S01]  /*32b0*/  @!PT LDS RZ, [RZ] ;  /* 0x00000000fffff984 */ /* 0x000fe20000000800 */
[----:B------:R-:W-:Y:S01]  /*32c0*/  @!PT LDS RZ, [RZ] ;  /* 0x00000000fffff984 */ /* 0x000fe20000000800 */
[----:B------:R-:W-:Y:S01]  /*32d0*/  @!PT LDS RZ, [RZ] ;  /* 0x00000000fffff984 */ /* 0x000fe20000000800 */
[----:B------:R3:W-:Y:S06]  /*32e0*/  MEMBAR.ALL.CTA ;  /* 0x0000000000007992 */ /* 0x0007ec0000008000 */
[----:B---3--:R-:W3:Y:S01]  /*32f0*/  FENCE.VIEW.ASYNC.S ;  /* 0x00000000000073c6 */ /* 0x008ee20000000000 */
[----:B------:R-:W-:Y:S01]  /*3300*/  SEL R7, R7, RZ, P1 ;  /* 0x000000ff07077207 */ /* 0x000fe20000800000 */
[----:B---3--:R3:W-:Y:S01]  /*3310*/  SYNCS.ARRIVE.TRANS64.RED.A1T0 RZ, [R0+URZ], RZ ;  /* 0x000000ff00ff79a7 */ /* 0x0087e200081004ff */
[----:B--2---:R-:W-:-:S02]  /*3320*/  LOP3.LUT P3, RZ, R10, 0x1, RZ, 0xc0, !PT ;  /* 0x000000010aff7812 */ /* 0x004fc4000786c0ff */
[----:B------:R-:W-:Y:S02]  /*3330*/  SEL R9, RZ, 0x1, P0 ;  /* 0x00000001ff097807 */ /* 0x000fe40000000000 */
[----:B------:R-:W-:Y:S02]  /*3340*/  SEL R11, RZ, 0x1, P1 ;  /* 0x00000001ff0b7807 */ /* 0x000fe40000800000 */
[----:B------:R-:W-:Y:S02]  /*3350*/  LOP3.LUT R4, R4, R9, RZ, 0x3c, !PT ;  /* 0x0000000904047212 */ /* 0x000fe400078e3cff */
[----:B------:R-:W-:-:S05]  /*3360*/  LOP3.LUT R6, R6, R11, RZ, 0x3c, !PT ;  /* 0x0000000b06067212 */ /* 0x000fca00078e3cff */
[----:B---3--:R-:W-:Y:S05]  /*3370*/  @P3 BRA `(.L_x_53) ;  /* 0xfffffffc002c3947 */ /* 0x008fea000383ffff */
[----:B------:R-:W-:Y:S01]  /*3380*/  ULEA UR4, UR5, UR6, 0x3 ;  /* 0x0000000605047291 */ /* 0x000fe2000f8e18ff */
[----:B------:R-:W-:-:S08]  /*3390*/  SHF.L.U32 R3, R12, 0x1f, RZ ;  /* 0x0000001f0c037819 */ /* 0x000fd000000006ff */
[----:B------:R-:W2:Y:S02]  /*33a0*/  SYNCS.PHASECHK.TRANS64 P0, [UR4+0x80], R3 ;  /* 0x00008003ff0075a7 */ /* 0x000ea40008001004 */
[----:B--2---:R-:W-:Y:S05]  /*33b0*/  @P0 BRA `(.L_x_54) ;  /* 0x0000000000080947 */ /* 0x004fea0003800000 */
[----:B------:R-:W2:Y:S02]  /*33c0*/  SYNCS.PHASECHK.TRANS64.TRYWAIT P0, [UR4+0x80], R3 ;  /* 0x00008003ff0075a7 */ /* 0x000ea40008001104 */
[----:B--2---:R-:W-:Y:S05]  /*33d0*/  @!P0 BRA `(.L_x_55) ;  /* 0x0000006400f88947 */ /* 0x004fea0003800000 */
.L_x_54:
[----:B------:R-:W-:-:S04]  /*33e0*/  UIADD3 UR7, UPT, UPT, UR5, 0x1, URZ ;  /* 0x0000000105077890 */ /* 0x000fc8000fffe0ff */
[----:B------:R-:W-:-:S04]  /*33f0*/  UISETP.NE.AND UP0, UPT, UR7, 0x2, UPT ;  /* 0x000000020700788c */ /* 0x000fc8000bf05270 */
[----:B------:R-:W-:Y:S02]  /*3400*/  USEL UR8, URZ, 0x1, UP0 ;  /* 0x00000001ff087887 */ /* 0x000fe40008000000 */
[----:B------:R-:W-:-:S04]  /*3410*/  USEL UR7, UR7, URZ, UP0 ;  /* 0x000000ff07077287 */ /* 0x000fc80008000000 */
[----:B------:R-:W-:Y:S01]  /*3420*/  ULEA UR7, UR7, UR6, 0x3 ;  /* 0x0000000607077291 */ /* 0x000fe2000f8e18ff */
[----:B--2---:R-:W-:-:S04]  /*3430*/  LOP3.LUT R3, R12, UR8, RZ, 0x3c, !PT ;  /* 0x000000080c037c12 */ /* 0x004fc8000f8e3cff */
[----:B------:R-:W-:-:S04]  /*3440*/  SHF.L.U32 R0, R3, 0x1f, RZ ;  /* 0x0000001f03007819 */ /* 0x000fc800000006ff */
[----:B------:R-:W2:Y:S02]  /*3450*/  SYNCS.PHASECHK.TRANS64 P0, [UR7+0x80], R0 ;  /* 0x00008000ff0075a7 */ /* 0x000ea40008001007 */
[----:B-12---:R-:W-:Y:S05]  /*3460*/  @P0 EXIT ;  /* 0x000000000000094d */ /* 0x006fea0003800000 */
[----:B------:R-:W-:Y:S02]  /*3470*/  SHF.L.U32 R3, R3, 0x1f, RZ ;  /* 0x0000001f03037819 */ /* 0x000fe400000006ff */
[----:B------:R-:W-:-:S07]  /*3480*/  MOV R0, UR7 ;  /* 0x0000000700007c02 */ /* 0x000fce0008000f00 */
.L_x_56:
[----:B-1----:R1:W2:Y:S02]  /*3490*/  SYNCS.PHASECHK.TRANS64.TRYWAIT P0, [R0+URZ+0x80], R3 ;  /* 0x00008003000075a7 */ /* 0x0022a400080011ff */
[----:B--2---:R-:W-:Y:S05]  /*34a0*/  @!P0 NANOSLEEP.SYNCS 0x989680 ;  /* 0x009896800000895d */ /* 0x004fea0003900000 */
[----:B------:R-:W2:Y:S02]  /*34b0*/  @!P0 SYNCS.PHASECHK.TRANS64 P0, [R0+URZ+0x80], R3 ;  /* 0x00008003000085a7 */ /* 0x000ea400080010ff */
[----:B--2---:R-:W-:Y:S05]  /*34c0*/  @P0 EXIT ;  /* 0x000000000000094d */ /* 0x004fea0003800000 */
[----:B------:R-:W-:Y:S05]  /*34d0*/  BRA `(.L_x_56) ;  /* 0xfffffffc00ec7947 */ /* 0x000fea000383ffff */
.L_x_49:
[----:B------:R-:W-:Y:S05]  /*34e0*/  BRA.U UP5, `(.L_x_57) ;  /* 0x00000019054c7547 */ /* 0x000fea000b800000 */
[----:B------:R-:W-:Y:S01]  /*34f0*/  UMOV UR4, 0x40 ;  /* 0x0000004000047882 */ /* 0x000fe20000000000 */
[----:B------:R-:W-:Y:S01]  /*3500*/  NOP ;  /* 0x0000000000007918 */ /* 0x000fe20000000000 */
[----:B------:R-:W-:Y:S01]  /*3510*/  ULEA UR5, UR62, UR4, 0x18 ;  /* 0x000000043e057291 */ /* 0x000fe2000f8ec0ff */
[----:B------:R-:W-:Y:S02]  /*3520*/  UMOV UR6, 0x400 ;  /* 0x0000040000067882 */ /* 0x000fe40000000000 */
[----:B------:R-:W-:-:S06]  /*3530*/  ULEA UR6, UR62, UR6, 0x18 ;  /* 0x000000063e067291 */ /* 0x000fcc000f8ec0ff */
[----:B------:R-:W2:Y:S02]  /*3540*/  LDS.U8 R5, [UR5+0x1c] ;  /* 0x00001c05ff057984 */ /* 0x000ea40008000000 */
[----:B--2---:R-:W-:-:S13]  /*3550*/  ISETP.NE.AND P0, PT, R5, RZ, PT ;  /* 0x000000ff0500720c */ /* 0x004fda0003f05270 */
[----:B------:R-:W-:Y:S05]  /*3560*/  @P0 BRA `(.L_x_58) ;  /* 0x0000000400180947 */ /* 0x000fea0003800000 */
[----:B------:R-:W-:Y:S01]  /*3570*/  R2UR UR4, R2 ;  /* 0x00000000020472ca */ /* 0x000fe200000e0000 */
[----:B------:R-:W-:-:S12]  /*3580*/  UIADD3 UR7, UPT, UPT, UR5, 0x8, URZ ;  /* 0x0000000805077890 */ /* 0x000fd8000fffe0ff */
[----:B------:R-:W-:-:S09]  /*3590*/  UISETP.NE.U32.AND UP1, UPT, UR4, 0x1, UPT ;  /* 0x000000010400788c */ /* 0x000fd2000bf25070 */
[----:B------:R-:W-:Y:S05]  /*35a0*/  BRA.U !UP1, `(.L_x_59) ;  /* 0x0000000109a47547 */ /* 0x000fea000b800000 */
[----:B------:R-:W-:Y:S01]  /*35b0*/  ELECT P0, URZ, PT ;  /* 0x0000000000ff782f */ /* 0x000fe20003800000 */
[----:B------:R-:W-:-:S12]  /*35c0*/  BSSY B0, `(.L_x_59) ;  /* 0x0000027000007945 */ /* 0x000fd80003800000 */
[----:B------:R-:W-:Y:S05]  /*35d0*/  @!P0 BRA `(.L_x_60) ;  /* 0x0000000000948947 */ /* 0x000fea0003800000 */
[----:B------:R-:W-:-:S05]  /*35e0*/  UMOV UR4, 0x10 ;  /* 0x0000001000047882 */ /* 0x000fca0000000000 */
[----:B------:R-:W-:Y:S04]  /*35f0*/  DEPBAR.LE SB2, 0x36 ;  /* 0x0000ad800000791a */ /* 0x000fe80000000000 */
[----:B------:R-:W2:Y:S02]  /*3600*/  UTCATOMSWS.2CTA.FIND_AND_SET.ALIGN UP0, UR4, UR4 ;  /* 0x00000004000475e3 */ /* 0x000ea40008200800 */
[----:B--2---:R-:W-:Y:S01]  /*3610*/  MOV R12, UR4 ;  /* 0x00000004000c7c02 */ /* 0x004fe20008000f00 */
[----:B------:R-:W-:Y:S06]  /*3620*/  BRA.U UP0, `(.L_x_61) ;  /* 0x0000000100187547 */ /* 0x000fec000b800000 */
.L_x_62:
[----:B------:R-:W-:Y:S05]  /*3630*/  NANOSLEEP 0x64 ;  /* 0x000000640000795d */ /* 0x000fea0003800000 */
[----:B------:R-:W-:-:S05]  /*3640*/  UMOV UR4, 0x10 ;  /* 0x0000001000047882 */ /* 0x000fca0000000000 */
[----:B------:R-:W-:Y:S04]  /*3650*/  DEPBAR.LE SB2, 0x36 ;  /* 0x0000ad800000791a */ /* 0x000fe80000000000 */
[----:B------:R-:W2:Y:S02]  /*3660*/  UTCATOMSWS.2CTA.FIND_AND_SET.ALIGN UP0, UR4, UR4 ;  /* 0x00000004000475e3 */ /* 0x000ea40008200800 */
[----:B--2---:R-:W-:Y:S01]  /*3670*/  MOV R12, UR4 ;  /* 0x00000004000c7c02 */ /* 0x004fe20008000f00 */
[----:B------:R-:W-:Y:S05]  /*3680*/  BRA.U !UP0, `(.L_x_62) ;  /* 0xfffffffd08e87547 */ /* 0x000fea000b83ffff */
.L_x_61:
[----:B------:R-:W2:Y:S01]  /*3690*/  LDS R8, [UR5+0x10] ;  /* 0x00001005ff087984 */ /* 0x000ea20008000800 */
[----:B------:R-:W-:Y:S01]  /*36a0*/  R2UR UR4, R0 ;  /* 0x00000000000472ca */ /* 0x000fe200000e0000 */
[----:B------:R-:W-:-:S04]  /*36b0*/  IMAD.U32 R5, RZ, RZ, UR6 ;  /* 0x00000006ff057e24 */ /* 0x000fc8000f8e00ff */
[----:B------:R-:W-:-:S08]  /*36c0*/  VIADD R5, R5, 0x120 ;  /* 0x0000012005057836 */ /* 0x000fd00000000000 */
[----:B------:R-:W-:Y:S02]  /*36d0*/  MOV R6, UR4 ;  /* 0x0000000400067c02 */ /* 0x000fe40008000f00 */
[----:B--2---:R-:W-:-:S04]  /*36e0*/  SHF.L.U32 R8, R8, 0x1f, RZ ;  /* 0x0000001f08087819 */ /* 0x004fc800000006ff */
[----:B------:R-:W2:Y:S02]  /*36f0*/  SYNCS.PHASECHK.TRANS64.TRYWAIT P0, [UR5+0x8], R8 ;  /* 0x00000808ff0075a7 */ /* 0x000ea40008001105 */
[----:B--2---:R-:W-:Y:S05]  /*3700*/  @P0 BRA `(.L_x_63) ;  /* 0x0000000000080947 */ /* 0x004fea0003800000 */
[----:B------:R-:W2:Y:S02]  /*3710*/  SYNCS.PHASECHK.TRANS64.TRYWAIT P0, [UR5+0x8], R8 ;  /* 0x00000808ff0075a7 */ /* 0x000ea40008001105 */
[----:B--2---:R-:W-:Y:S05]  /*3720*/  @!P0 BRA `(.L_x_64) ;  /* 0x00000064003c8947 */ /* 0x004fea0003800000 */
.L_x_63:
[----:B------:R-:W-:Y:S01]  /*3730*/  R2UR UR4, R0 ;  /* 0x00000000000472ca */ /* 0x000fe200000e0000 */
[----:B------:R-:W-:Y:S01]  /*3740*/  IMAD.MOV.U32 R9, RZ, RZ, 0xffff ;  /* 0x0000ffffff097424 */ /* 0x000fe200078e00ff */
[----:B------:R-:W-:Y:S01]  /*3750*/  PRMT R6, R6, 0x654, R5 ;  /* 0x0000065406067816 */ /* 0x000fe20000000005 */
[----:B------:R-:W-:Y:S02]  /*3760*/  HFMA2 R5, -RZ, RZ, 0, 5.9604644775390625e-08 ;  /* 0x00000001ff057431 */ /* 0x000fe400000001ff */
[----:B--2---:R-:W-:Y:S02]  /*3770*/  IMAD.MOV.U32 R8, RZ, RZ, 0x4 ;  /* 0x00000004ff087424 */ /* 0x004fe400078e00ff */
[----:B------:R-:W-:Y:S01]  /*3780*/  IMAD.SHL.U32 R11, R12, 0x20, RZ ;  /* 0x000000200c0b7824 */ /* 0x000fe200078e00ff */
[----:B------:R-:W-:-:S05]  /*3790*/  SHF.L.U32 R10, R9, R12, RZ ;  /* 0x0000000c090a7219 */ /* 0x000fca00000006ff */
[----:B------:R-:W-:Y:S01]  /*37a0*/  UPRMT UR4, UR4, 0x654, UR7 ;  /* 0x0000065404047896 */ /* 0x000fe20008000007 */
[----:B------:R-:W-:-:S05]  /*37b0*/  SHF.L.U32 R9, R5, R12, RZ ;  /* 0x0000000c05097219 */ /* 0x000fca00000006ff */
[----:B------:R-:W-:-:S03]  /*37c0*/  MOV R7, UR4 ;  /* 0x0000000400077c02 */ /* 0x000fc60008000f00 */
[----:B------:R2:W-:Y:S01]  /*37d0*/  SYNCS.ARRIVE.TRANS64.RED RZ, [UR4], R8 ;  /* 0x00000008ffff79a7 */ /* 0x0005e20008000404 */
[----:B------:R2:W-:Y:S04]  /*37e0*/  STS [UR6+0x120], R11 ;  /* 0x0001200bff007988 */ /* 0x0005e80008000806 */
[----:B------:R2:W-:Y:S04]  /*37f0*/  STAS [R6.64], R12 ;  /* 0x0000000c06007dbd */ /* 0x0005e8000c0008ff */
[----:B------:R2:W-:Y:S04]  /*3800*/  ATOMS.OR RZ, [UR5+0x14], R10 ;  /* 0x0000140affff798c */ /* 0x0005e8000b000005 */
[----:B------:R2:W-:Y:S04]  /*3810*/  ATOMS.OR RZ, [UR5+0x18], R9 ;  /* 0x00001809ffff798c */ /* 0x0005e8000b000005 */
[----:B------:R2:W-:Y:S02]  /*3820*/  ATOMS.XOR RZ, [UR5+0x10], R5 ;  /* 0x00001005ffff798c */ /* 0x0005e4000b800005 */
.L_x_60:
[----:B-1----:R-:W-:Y:S05]  /*3830*/  BSYNC B0 ;  /* 0x0000000000007941 */ /* 0x002fea0003800000 */
.L_x_59:
[----:B------:R-:W-:Y:S05]  /*3840*/  BRA.U UP1, `(.L_x_65) ;  /* 0x0000000101707547 */ /* 0x000fea000b800000 */
[----:B------:R-:W-:-:S03]  /*3850*/  UMOV UR4, 0xffffffff ;  /* 0xffffffff00047882 */ /* 0x000fc60000000000 */
[----:B------:R-:W-:Y:S05]  /*3860*/  BRA.DIV UR4, `(.L_x_66) ;  /* 0x0000006604047947 */ /* 0x000fea000b800000 */
[----:B------:R-:W-:-:S13]  /*3870*/  ELECT P0, URZ, PT ;  /* 0x0000000000ff782f */ /* 0x000fda0003800000 */
.L_x_164:
[----:B------:R-:W-:Y:S05]  /*3880*/  @!P0 BRA `(.L_x_65) ;  /* 0x0000000000608947 */ /* 0x000fea0003800000 */
[----:B--2---:R-:W2:Y:S02]  /*3890*/  LDS R6, [UR5+0x10] ;  /* 0x00001005ff067984 */ /* 0x004ea40008000800 */
[----:B--2---:R-:W-:-:S04]  /*38a0*/  SHF.L.U32 R6, R6, 0x1f, RZ ;  /* 0x0000001f06067819 */ /* 0x004fc800000006ff */
[----:B------:R-:W2:Y:S02]  /*38b0*/  SYNCS.PHASECHK.TRANS64.TRYWAIT P0, [UR5+0x8], R6 ;  /* 0x00000806ff0075a7 */ /* 0x000ea40008001105 */
[----:B--2---:R-:W-:Y:S05]  /*38c0*/  @P0 BRA `(.L_x_67) ;  /* 0x0000000000080947 */ /* 0x004fea0003800000 */
[----:B------:R-:W2:Y:S02]  /*38d0*/  SYNCS.PHASECHK.TRANS64.TRYWAIT P0, [UR5+0x8], R6 ;  /* 0x00000806ff0075a7 */ /* 0x000ea40008001105 */
[----:B--2---:R-:W-:Y:S05]  /*38e0*/  @!P0 BRA `(.L_x_68) ;  /* 0x0000006400088947 */ /* 0x004fea0003800000 */
.L_x_67:
[----:B------:R-:W3:Y:S01]  /*38f0*/  LDS R8, [UR6+0x120] ;  /* 0x00012006ff087984 */ /* 0x000ee20008000800 */
[----:B------:R-:W-:Y:S01]  /*3900*/  R2UR UR4, R0 ;  /* 0x00000000000472ca */ /* 0x000fe200000e0000 */
[----:B--2---:R-:W-:Y:S02]  /*3910*/  IMAD.MOV.U32 R6, RZ, RZ, 0xffff ;  /* 0x0000ffffff067424 */ /* 0x004fe400078e00ff */
[----:B------:R-:W-:-:S10]  /*3920*/  IMAD.MOV.U32 R5, RZ, RZ, 0x1 ;  /* 0x00000001ff057424 */ /* 0x000fd400078e00ff */
[----:B------:R-:W-:Y:S01]  /*3930*/  UPRMT UR4, UR4, 0x654, UR7 ;  /* 0x0000065404047896 */ /* 0x000fe20008000007 */
[----:B---3--:R-:W-:Y:S01]  /*3940*/  IMAD.SHL.U32 R7, R8, 0x20, RZ ;  /* 0x0000002008077824 */ /* 0x008fe200078e00ff */
[-C--:B------:R-:W-:Y:S02]  /*3950*/  SHF.L.U32 R6, R6, R8.reuse, RZ ;  /* 0x0000000806067219 */ /* 0x080fe400000006ff */
[----:B------:R-:W-:Y:S02]  /*3960*/  SHF.L.U32 R8, R5, R8, RZ ;  /* 0x0000000805087219 */ /* 0x000fe400000006ff */
[----:B------:R3:W-:Y:S04]  /*3970*/  STS [UR6+0x120], R7 ;  /* 0x00012007ff007988 */ /* 0x0007e80008000806 */
[----:B------:R3:W-:Y:S04]  /*3980*/  ATOMS.OR RZ, [UR5+0x14], R6 ;  /* 0x00001406ffff798c */ /* 0x0007e8000b000005 */
[----:B------:R3:W-:Y:S01]  /*3990*/  ATOMS.OR RZ, [UR5+0x18], R8 ;  /* 0x00001808ffff798c */ /* 0x0007e2000b000005 */
[----:B------:R-:W-:Y:S03]  /*39a0*/  SYNCS.ARRIVE.TRANS64.RED.A1T0 RZ, [UR4], RZ ;  /* 0x000000ffffff79a7 */ /* 0x000fe60008100404 */
[----:B------:R3:W-:Y:S01]  /*39b0*/  ATOMS.XOR RZ, [UR5+0x10], R5 ;  /* 0x00001005ffff798c */ /* 0x0007e2000b800005 */
[----:B------:R-:W-:Y:S05]  /*39c0*/  BRA `(.L_x_65) ;  /* 0x0000000000107947 */ /* 0x000fea0003800000 */
.L_x_58:
[----:B------:R-:W-:Y:S02]  /*39d0*/  MOV R5, 0xffffffff ;  /* 0xffffffff00057802 */ /* 0x000fe40000000f00 */
[----:B------:R-:W-:-:S03]  /*39e0*/  MOV R6, 0x3a10 ;  /* 0x00003a1000067802 */ /* 0x000fc60000000f00 */
[----:B------:R2:W-:Y:S04]  /*39f0*/  STS [UR6+0x120], R5 ;  /* 0x00012005ff007988 */ /* 0x0005e80008000806 */
[----:B-12--5:R-:W-:Y:S05]  /*3a00*/  CALL.REL.NOINC `($__internal_1_$__cuda_sm10x_tcgen05_guardrail_trap_phase_invalid_during_alloc) ;  /* 0x0000006800dc7944 */ /* 0x026fea0003c00000 */
.L_x_65:
[----:B------:R-:W-:Y:S05]  /*3a10*/  WARPSYNC.ALL ;  /* 0x0000000000007948 */ /* 0x000fea0003800000 */
[----:B------:R-:W4:Y:S01]  /*3a20*/  S2UR UR4, SR_CgaCtaId ;  /* 0x00000000000479c3 */ /* 0x000f220000008800 */
[----:B------:R-:W-:Y:S01]  /*3a30*/  UMOV UR62, 0x400 ;  /* 0x00000400003e7882 */ /* 0x000fe20000000000 */
[----:B------:R-:W4:Y:S01]  /*3a40*/  LDCU UR7, c[0x0][0x38c] ;  /* 0x00007180ff0777ac */ /* 0x000f220008000800 */
[----:B------:R-:W-:Y:S01]  /*3a50*/  LOP3.LUT R3, R3, 0xffff, RZ, 0xc0, !PT ;  /* 0x0000ffff03037812 */ /* 0x000fe200078ec0ff */
[----:B--2---:R-:W-:Y:S01]  /*3a60*/  IMAD.MOV.U32 R11, RZ, RZ, 0x1 ;  /* 0x00000001ff0b7424 */ /* 0x004fe200078e00ff */
[----:B------:R-:W-:Y:S01]  /*3a70*/  R2UR UR5, R2 ;  /* 0x00000000020572ca */ /* 0x000fe200000e0000 */
[----:B------:R-:W-:Y:S01]  /*3a80*/  IMAD.MOV.U32 R10, RZ, RZ, RZ ;  /* 0x000000ffff0a7224 */ /* 0x000fe200078e00ff */
[----:B------:R-:W-:-:S02]  /*3a90*/  LOP3.LUT R4, R4, 0xffff, RZ, 0xc0, !PT ;  /* 0x0000ffff04047812 */ /* 0x000fc400078ec0ff */
[----:B---3--:R-:W-:Y:S01]  /*3aa0*/  CS2R R8, SRZ ;  /* 0x0000000000087805 */ /* 0x008fe2000001ff00 */
[----:B------:R-:W-:Y:S01]  /*3ab0*/  UMOV UR9, URZ ;  /* 0x000000ff00097c82 */ /* 0x000fe20008000000 */
[----:B-1----:R-:W-:Y:S01]  /*3ac0*/  UMOV UR60, URZ ;  /* 0x000000ff003c7c82 */ /* 0x002fe20008000000 */
[----:B------:R-:W-:Y:S01]  /*3ad0*/  R2UR UR65, R4 ;  /* 0x00000000044172ca */ /* 0x000fe200000e0000 */
[----:B------:R-:W-:Y:S01]  /*3ae0*/  UMOV UR76, 0x0 ;  /* 0x00000000004c7882 */ /* 0x000fe20000000000 */
[----:B------:R-:W-:Y:S01]  /*3af0*/  UMOV UR77, 0x10100910 ;  /* 0x10100910004d7882 */ /* 0x000fe20000000000 */
[----:B------:R-:W-:Y:S01]  /*3b00*/  UMOV UR74, 0x0 ;  /* 0x00000000004a7882 */ /* 0x000fe20000000000 */
[----:B------:R-:W-:Y:S01]  /*3b10*/  UMOV UR75, 0x10100910 ;  /* 0x10100910004b7882 */ /* 0x000fe20000000000 */
[----:B------:R-:W-:Y:S01]  /*3b20*/  UMOV UR72, 0x0 ;  /* 0x0000000000487882 */ /* 0x000fe20000000000 */
[----:B------:R-:W-:Y:S01]  /*3b30*/  UMOV UR73, 0x10100910 ;  /* 0x1010091000497882 */ /* 0x000fe20000000000 */
[----:B------:R-:W-:-:S02]  /*3b40*/  UISETP.NE.AND UP3, UPT, UR5, URZ, UPT ;  /* 0x000000ff0500728c */ /* 0x000fc4000bf65270 */
[----:B----4-:R-:W-:Y:S01]  /*3b50*/  UIADD3 UR7, UPT, UPT, UR7, 0x7f, URZ ;  /* 0x0000007f07077890 */ /* 0x010fe2000fffe0ff */
[----:B------:R-:W-:Y:S01]  /*3b60*/  UMOV UR70, 0x0 ;  /* 0x0000000000467882 */ /* 0x000fe20000000000 */
[----:B------:R-:W-:Y:S01]  /*3b70*/  UMOV UR71, 0x10100910 ;  /* 0x1010091000477882 */ /* 0x000fe20000000000 */
[----:B------:R-:W-:Y:S01]  /*3b80*/  ULEA UR62, UR4, UR62, 0x18 ;  /* 0x0000003e043e7291 */ /* 0x000fe2000f8ec0ff */
[----:B------:R-:W-:Y:S02]  /*3b90*/  UMOV UR68, 0x0 ;  /* 0x0000000000447882 */ /* 0x000fe40000000000 */
[----:B------:R-:W-:Y:S01]  /*3ba0*/  UMOV UR4, URZ ;  /* 0x000000ff00047c82 */ /* 0x000fe20008000000 */
[----:B------:R-:W-:Y:S01]  /*3bb0*/  UIADD3 UR6, UPT, UPT, UR62, 0x8400, URZ ;  /* 0x000084003e067890 */ /* 0x000fe2000fffe0ff */
[----:B------:R-:W-:Y:S01]  /*3bc0*/  IMAD.U32 R14, RZ, RZ, UR4 ;  /* 0x00000004ff0e7e24 */ /* 0x000fe2000f8e00ff */
[----:B------:R-:W-:Y:S02]  /*3bd0*/  USHF.R.S32.HI UR4, URZ, 0x1f, UR7 ;  /* 0x0000001fff047899 */ /* 0x000fe40008011407 */
[----:B------:R-:W-:-:S02]  /*3be0*/  UIADD3 UR5, UPT, UPT, UR62, 0x28400, URZ ;  /* 0x000284003e057890 */ /* 0x000fc4000fffe0ff */
[----:B------:R-:W-:Y:S02]  /*3bf0*/  ULEA.HI UR4, UR4, UR7, URZ, 0x7 ;  /* 0x0000000704047291 */ /* 0x000fe4000f8f38ff */
[----:B------:R-:W-:Y:S02]  /*3c00*/  USHF.R.U32.HI UR6, URZ, 0x4, UR6 ;  /* 0x00000004ff067899 */ /* 0x000fe40008011606 */
[----:B------:R-:W-:Y:S02]  /*3c10*/  USHF.R.S32.HI UR8, URZ, 0x7, UR4 ;  /* 0x00000007ff087899 */ /* 0x000fe40008011404 */
[----:B------:R-:W-:Y:S01]  /*3c20*/  USHF.R.U32.HI UR5, URZ, 0x4, UR5 ;  /* 0x00000004ff057899 */ /* 0x000fe20008011605 */
[----:B------:R-:W-:Y:S01]  /*3c30*/  R2UR UR4, R3 ;  /* 0x00000000030472ca */ /* 0x000fe200000e0000 */
[----:B------:R-:W-:Y:S02]  /*3c40*/  UISETP.LT.AND UP0, UPT, UR8, 0x1, UPT ;  /* 0x000000010800788c */ /* 0x000fe4000bf01270 */
[----:B------:R-:W-:Y:S01]  /*3c50*/  ULOP3.LUT UR6, UR6, 0x3fff, URZ, 0xc0, !UPT ;  /* 0x00003fff06067892 */ /* 0x000fe2000f8ec0ff */
[----:B------:R-:W-:Y:S01]  /*3c60*/  IMAD.U32 R12, RZ, RZ, UR8 ;  /* 0x00000008ff0c7e24 */ /* 0x000fe2000f8e00ff */
[----:B------:R-:W-:-:S02]  /*3c70*/  ULOP3.LUT UR67, UR5, 0x3fff, URZ, 0xc0, !UPT ;  /* 0x00003fff05437892 */ /* 0x000fc4000f8ec0ff */
[----:B------:R-:W-:Y:S02]  /*3c80*/  ULOP3.LUT UR66, UR6, 0x10000, URZ, 0xfc, !UPT ;  /* 0x0001000006427892 */ /* 0x000fe4000f8efcff */
[----:B------:R-:W-:Y:S01]  /*3c90*/  ULOP3.LUT UR67, UR67, 0x10000, URZ, 0xfc, !UPT ;  /* 0x0001000043437892 */ /* 0x000fe2000f8efcff */
[----:B------:R-:W-:-:S03]  /*3ca0*/  UMOV UR69, 0x10100910 ;  /* 0x1010091000457882 */ /* 0x000fc60000000000 */
[----:B------:R-:W-:Y:S01]  /*3cb0*/  IMAD.U32 R13, RZ, RZ, UR4 ;  /* 0x00000004ff0d7e24 */ /* 0x000fe2000f8e00ff */
[----:B------:R-:W-:Y:S01]  /*3cc0*/  NOP ;  /* 0x0000000000007918 */ /* 0x000fe20000000000 */
[----:B------:R-:W-:Y:S06]  /*3cd0*/  BAR.ARV 0x6, 0xa0 ;  /* 0x0182800000007b1d */ /* 0x000fec0000002000 */
[----:B------:R-:W1:Y:S02]  /*3ce0*/  LDS R5, [UR62+0x120] ;  /* 0x0001203eff057984 */ /* 0x000e640008000800 */
[----:B-1----:R-:W-:-:S13]  /*3cf0*/  R2UR UR4, R5 ;  /* 0x00000000050472ca */ /* 0x002fda00000e0000 */
[----:B------:R-:W-:Y:S01]  /*3d00*/  IMAD.U32 R16, RZ, RZ, UR4 ;  /* 0x00000004ff107e24 */ /* 0x000fe2000f8e00ff */
[----:B------:R-:W-:-:S06]  /*3d10*/  USEL UR4, UR8, 0x1, !UP0 ;  /* 0x0000000108047887 */ /* 0x000fcc000c000000 */
[----:B------:R-:W-:-:S07]  /*3d20*/  IMAD.U32 R15, RZ, RZ, UR4 ;  /* 0x00000004ff0f7e24 */ /* 0x000fce000f8e00ff */
.L_x_76:
[C---:B-1----:R-:W-:Y:S02]  /*3d30*/  LEA R3, R10.reuse, UR62, 0x3 ;  /* 0x0000003e0a037c11 */ /* 0x042fe4000f8e18ff */
[----:B------:R-:W-:Y:S02]  /*3d40*/  SHF.L.U32 R4, R9, 0x1f, RZ ;  /* 0x0000001f09047819 */ /* 0x000fe400000006ff */
[----:B------:R-:W-:Y:S02]  /*3d50*/  LEA R5, R10, UR62, 0x4 ;  /* 0x0000003e0a057c11 */ /* 0x000fe4000f8e20ff */
[----:B------:R-:W1:Y:S02]  /*3d60*/  SYNCS.PHASECHK.TRANS64.TRYWAIT P0, [R3+URZ+0x70], R4 ;  /* 0x00007004030075a7 */ /* 0x000e6400080011ff */
[----:B-1----:R-:W-:Y:S05]  /*3d70*/  @!P0 BRA `(.L_x_69) ;  /* 0x0000005c00fc8947 */ /* 0x002fea0003800000 */
.L_x_165:
[----:B-1----:R-:W1:Y:S01]  /*3d80*/  LDS.128 R4, [R5+0x100] ;  /* 0x0001000005047984 */ /* 0x002e620000000c00 */
[----:B------:R-:W-:Y:S02]  /*3d90*/  VIADD R3, R3, 0x80 ;  /* 0x0000008003037836 */ /* 0x000fe40000000000 */
[----:B------:R-:W-:Y:S01]  /*3da0*/  VIADD R10, R10, 0x1 ;  /* 0x000000010a0a7836 */ /* 0x000fe20000000000 */
[----:B------:R-:W-:Y:S01]  /*3db0*/  @!PT LDS RZ, [RZ] ;  /* 0x00000000fffff984 */ /* 0x000fe20000000800 */
[----:B------:R-:W-:Y:S01]  /*3dc0*/  @!PT LDS RZ, [RZ] ;  /* 0x00000000fffff984 */ /* 0x000fe20000000800 */
[----:B------:R-:W-:Y:S01]  /*3dd0*/  @!PT LDS RZ, [RZ] ;  /* 0x00000000fffff984 */ /* 0x000fe20000000800 */
[----:B------:R-:W-:Y:S01]  /*3de0*/  @!PT LDS RZ, [RZ] ;  /* 0x00000000fffff984 */ /* 0x000fe20000000800 */
[----:B------:R2:W-:Y:S06]  /*3df0*/  MEMBAR.ALL.CTA ;  /* 0x0000000000007992 */ /* 0x0005ec0000008000 */
[----:B--2---:R-:W2:Y:S01]  /*3e00*/  FENCE.VIEW.ASYNC.S ;  /* 0x00000000000073c6 */ /* 0x004ea20000000000 */
[----:B------:R-:W-:-:S04]  /*3e10*/  PRMT R3, RZ, 0x654, R3 ;  /* 0x00000654ff037816 */ /* 0x000fc80000000003 */
[----:B--2---:R2:W-:Y:S01]  /*3e20*/  SYNCS.ARRIVE.TRANS64.RED.A1T0 RZ, [R3+URZ], RZ ;  /* 0x000000ff03ff79a7 */ /* 0x0045e200081004ff */
[----:B-1----:R-:W-:Y:S01]  /*3e30*/  LOP3.LUT P1, RZ, R6, 0x1, RZ, 0xc0, !PT ;  /* 0x0000000106ff7812 */ /* 0x002fe2000782c0ff */
[----:B--2---:R-:W-:-:S12]  /*3e40*/  BRA.U UP3, `(.L_x_70) ;  /* 0x00000009032c7547 */ /* 0x004fd8000b800000 */
[----:B------:R-:W1:Y:S01]  /*3e50*/  LDCU UR4, c[0x0][0x38c] ;  /* 0x00007180ff0477ac */ /* 0x000e620008000800 */
[----:B------:R-:W-:Y:S02]  /*3e60*/  R2UR UR5, R14 ;  /* 0x000000000e0572ca */ /* 0x000fe400000e0000 */
[----:B------:R-:W-:Y:S02]  /*3e70*/  PLOP3.LUT P2, PT, PT, PT, PT, 0x80, 0x8 ;  /* 0x000000000008781c */ /* 0x000fe40003f4f070 */
[----:B------:R-:W-:Y:S02]  /*3e80*/  SHF.L.U32 R6, R11, 0x1f, RZ ;  /* 0x0000001f0b067819 */ /* 0x000fe400000006ff */
[----:B------:R-:W-:-:S07]  /*3e90*/  R2UR UR6, R16 ;  /* 0x00000000100672ca */ /* 0x000fce00000e0000 */
[----:B------:R-:W-:Y:S02]  /*3ea0*/  ULEA UR7, UR5, UR62, 0x3 ;  /* 0x0000003e05077291 */ /* 0x000fe4000f8e18ff */
[----:B-1----:R-:W-:-:S04]  /*3eb0*/  UISETP.GE.AND UP0, UPT, UR4, 0x1, UPT ;  /* 0x000000010400788c */ /* 0x002fc8000bf06270 */
[----:B------:R-:W-:Y:S01]  /*3ec0*/  IMAD.U32 R4, RZ, RZ, UR7 ;  /* 0x00000007ff047e24 */ /* 0x000fe2000f8e00ff */
[----:B------:R-:W-:Y:S01]  /*3ed0*/  ULEA UR8, UR5, UR6, 0x6 ;  /* 0x0000000605087291 */ /* 0x000fe2000f8e30ff */
[----:B------:R-:W-:-:S05]  /*3ee0*/  PLOP3.LUT P0, PT, PT, PT, UP0, 0x80, 0x8 ;  /* 0x000000000008781c */ /* 0x000fca0003f0f008 */
[----:B------:R-:W-:-:S08]  /*3ef0*/  @UP0 ULEA UR4, UR9, UR62, 0x3 ;  /* 0x0000003e09040291 */ /* 0x000fd0000f8e18ff */
[----:B------:R-:W-:-:S04]  /*3f00*/  @P0 SHF.L.U32 R3, R8, 0x1f, RZ ;  /* 0x0000001f08030819 */ /* 0x000fc800000006ff */
[----:B------:R1:W2:Y:S01]  /*3f10*/  @P0 SYNCS.PHASECHK.TRANS64.TRYWAIT P2, [UR4], R3 ;  /* 0x00000003ff0005a7 */ /* 0x0002a20008041104 */
[----:B------:R-:W3:Y:S02]  /*3f20*/  SYNCS.PHASECHK.TRANS64.TRYWAIT P0, [UR7+0xb0], R6 ;  /* 0x0000b006ff0075a7 */ /* 0x000ee40008001107 */
[----:B-123--:R-:W-:Y:S05]  /*3f30*/  @!P0 BRA `(.L_x_71) ;  /* 0x0000005c00a08947 */ /* 0x00efea0003800000 */
.L_x_167:
[----:B------:R-:W-:Y:S01]  /*3f40*/  UMOV UR64, UR60 ;  /* 0x0000003c00407c82 */ /* 0x000fe20008000000 */
[----:B------:R-:W-:Y:S05]  /*3f50*/  BRA.U !UP0, `(.L_x_72) ;  /* 0x0000000508d07547 */ /* 0x000fea000b800000 */
[----:B------:R-:W-:Y:S01]  /*3f60*/  R2UR UR4, R15 ;  /* 0x000000000f0472ca */ /* 0x000fe200000e0000 */
[----:B------:R-:W-:Y:S01]  /*3f70*/  UPLOP3.LUT UP2, UPT, UPT, UPT, UPT, 0x40, 0x4 ;  /* 0x000000000004789c */ /* 0x000fe20003f4e870 */
[----:B------:R-:W-:Y:S01]  /*3f80*/  R2UR UR61, R12 ;  /* 0x000000000c3d72ca */ /* 0x000fe200000e0000 */
[----:B------:R-:W-:-:S10]  /*3f90*/  UMOV UR7, UR9 ;  /* 0x0000000900077c82 */ /* 0x000fd40008000000 */
[----:B------:R-:W-:-:S12]  /*3fa0*/  UIADD3 UR64, UPT, UPT, UR4, UR60, URZ ;  /* 0x0000003c04407290 */ /* 0x000fd8000fffe0ff */
.L_x_75:
[----:B--2---:R-:W-:Y:S01]  /*3fb0*/  ULEA UR5, UR7, UR62, 0x3 ;  /* 0x0000003e07057291 */ /* 0x004fe2000f8e18ff */
[----:B------:R-:W-:Y:S11]  /*3fc0*/  @P2 BRA `(.L_x_73) ;  /* 0x00000000000c2947 */ /* 0x000ff60003800000 */
[----:B-1----:R-:W-:Y:S04]  /*3fd0*/  SHF.L.U32 R6, R8, 0x1f, RZ ;  /* 0x0000001f08067819 */ /* 0x002fe800000006ff */
[----:B------:R-:W1:Y:S02]  /*3fe0*/  SYNCS.PHASECHK.TRANS64.TRYWAIT P0, [UR5], R6 ;  /* 0x00000006ff0075a7 */ /* 0x000e640008001105 */
[----:B-1----:R-:W-:Y:S05]  /*3ff0*/  @!P0 BRA `(.L_x_74) ;  /* 0x0000005c008c8947 */ /* 0x002fea0003800000 */
.L_x_73:
[----:B------:R-:W-:Y:S01]  /*4000*/  UISETP.NE.AND UP0, UPT, UR61, 0x1, UPT ;  /* 0x000000013d00788c */ /* 0x000fe2000bf05270 */
[----:B------:R-:W-:Y:S01]  /*4010*/  PLOP3.LUT P2, PT, PT, PT, PT, 0x80, 0x8 ;  /* 0x000000000008781c */ /* 0x000fe20003f4f070 */
[----:B------:R-:W-:Y:S01]  /*4020*/  UIADD3 UR9, UPT, UPT, UR7, 0x1, URZ ;  /* 0x0000000107097890 */ /* 0x000fe2000fffe0ff */
[----:B-1----:R-:W-:Y:S01]  /*4030*/  MOV.SPILL R6, UR65 ;  /* 0x0000004100067c02 */ /* 0x002fe20009000f00 */
[----:B------:R-:W-:Y:S01]  /*4040*/  UIADD3 UR63, UPT, UPT, UR5, 0x10, URZ ;  /* 0x00000010053f7890 */ /* 0x000fe2000fffe0ff */
[----:B------:R-:W-:Y:S01]  /*4050*/  MOV.SPILL R5, UR64 ;  /* 0x0000004000057c02 */ /* 0x000fe20009000f00 */
[----:B------:R-:W-:Y:S01]  /*4060*/  UISETP.NE.AND UP1, UPT, UR9, 0x2, UPT ;  /* 0x000000020900788c */ /* 0x000fe2000bf25270 */
[----:B------:R-:W-:Y:S01]  /*4070*/  PLOP3.LUT P0, PT, PT, PT, UP0, 0x80, 0x8 ;  /* 0x000000000008781c */ /* 0x000fe20003f0f008 */
[----:B------:R-:W-:Y:S02]  /*4080*/  ULEA UR6, UR7, UR67, 0xa ;  /* 0x0000004307067291 */ /* 0x000fe4000f8e50ff */
[----:B------:R-:W-:Y:S02]  /*4090*/  USEL UR5, URZ, 0x1, UP1 ;  /* 0x00000001ff057887 */ /* 0x000fe40008800000 */
[----:B------:R-:W-:Y:S02]  /*40a0*/  USEL UR9, UR9, URZ, UP1 ;  /* 0x000000ff09097287 */ /* 0x000fe40008800000 */
[----:B------:R-:W-:Y:S02]  /*40b0*/  ULEA UR4, UR7, UR66, 0xc ;  /* 0x0000004207047291 */ /* 0x000fe4000f8e60ff */
[----:B------:R-:W-:Y:S01]  /*40c0*/  @UP0 ULEA UR7, UR9, UR62, 0x3 ;  /* 0x0000003e09070291 */ /* 0x000fe2000f8e18ff */
[----:B------:R-:W-:Y:S01]  /*40d0*/  LOP3.LUT R8, R8, UR5, RZ, 0x3c, !PT ;  /* 0x0000000508087c12 */ /* 0x000fe2000f8e3cff */
[----:B------:R-:W-:Y:S02]  /*40e0*/  UIADD3 UR20, UPT, UPT, UR6, 0x2, URZ ;  /* 0x0000000206147890 */ /* 0x000fe4000fffe0ff */
[----:B------:R-:W-:Y:S01]  /*40f0*/  UIADD3 UR18, UPT, UPT, UR4, 0x2, URZ ;  /* 0x0000000204127890 */ /* 0x000fe2000fffe0ff */
[----:B------:R-:W-:Y:S01]  /*4100*/  @P0 SHF.L.U32 R3, R8, 0x1f, RZ ;  /* 0x0000001f08030819 */ /* 0x000fe200000006ff */
[----:B------:R-:W-:Y:S02]  /*4110*/  UIADD3 UR16, UPT, UPT, UR6, 0x4, URZ ;  /* 0x0000000406107890 */ /* 0x000fe4000fffe0ff */
[----:B------:R-:W-:Y:S01]  /*4120*/  UIADD3 UR10, UPT, UPT, UR4, 0x4, URZ ;  /* 0x00000004040a7890 */ /* 0x000fe2000fffe0ff */
[----:B------:R2:W3:Y:S01]  /*4130*/  @P0 SYNCS.PHASECHK.TRANS64.TRYWAIT P2, [UR7], R3 ;  /* 0x00000003ff0005a7 */ /* 0x0004e20008041107 */
[----:B------:R-:W-:Y:S02]  /*4140*/  UIADD3 UR14, UPT, UPT, UR6, 0x6, URZ ;  /* 0x00000006060e7890 */ /* 0x000fe4000fffe0ff */
        /* <DEDUP_REMOVED lines=21> */
[----:B------:R-:W-:Y:S01]  /*42a0*/  UIADD3 UR61, UPT, UPT, UR61, -0x1, URZ ;  /* 0xffffffff3d3d7890 */ /* 0x000fe2000fffe0ff */
[----:B------:R-:W-:Y:S01]  /*42b0*/  UMOV UR7, 0x40004040 ;  /* 0x4000404000077882 */ /* 0x000fe20000000000 */
[----:B------:R-:W-:Y:S01]  /*42c0*/  UMOV UR64, 0x0 ;  /* 0x0000000000407882 */ /* 0x000fe20000000000 */
[----:B------:R-:W-:Y:S01]  /*42d0*/  UMOV UR65, 0x10100910 ;  /* 0x1010091000417882 */ /* 0x000fe20000000000 */
[----:B------:R-:W-:Y:S01]  /*42e0*/  UMOV UR5, 0x40004040 ;  /* 0x4000404000057882 */ /* 0x000fe20000000000 */
[----:B------:R-:W-:Y:S01]  /*42f0*/  UMOV UR21, 0x40004040 ;  /* 0x4000404000157882 */ /* 0x000fe20000000000 */
[----:B------:R1:W-:Y:S01]  /*4300*/  UTCHMMA.2CTA gdesc[UR4], gdesc[UR6], tmem[UR8], tmem[UR64], idesc[UR65], UP2 ;  /* 0x00ff4006040075ea */ /* 0x0003e20009200008 */
[----:B------:R-:W-:Y:S01]  /*4310*/  UPLOP3.LUT UP2, UPT, UPT, UPT, UPT, 0x80, 0x8 ;  /* 0x000000000008789c */ /* 0x000fe20003f4f070 */
[----:B------:R-:W-:Y:S01]  /*4320*/  UMOV UR19, 0x40004040 ;  /* 0x4000404000137882 */ /* 0x000fe20000000000 */
[----:B------:R-:W-:Y:S01]  /*4330*/  UMOV UR17, 0x40004040 ;  /* 0x4000404000117882 */ /* 0x000fe20000000000 */
[----:B------:R4:W-:Y:S01]  /*4340*/  UTCHMMA.2CTA gdesc[UR18], gdesc[UR20], tmem[UR8], tmem[UR64], idesc[UR65], UPT ;  /* 0x00ff4014120075ea */ /* 0x0009e2000ba00008 */
        /* <DEDUP_REMOVED lines=19> */
[----:B-1----:R-:W-:Y:S01]  /*4480*/  UMOV UR7, 0x10100910 ;  /* 0x1010091000077882 */ /* 0x002fe20000000000 */
[----:B------:R-:W-:Y:S01]  /*4490*/  UMOV UR35, 0x40004040 ;  /* 0x4000404000237882 */ /* 0x000fe20000000000 */
[----:B------:R-:W-:Y:S01]  /*44a0*/  UMOV UR33, 0x40004040 ;  /* 0x4000404000217882 */ /* 0x000fe20000000000 */
[----:B------:R-:W-:Y:S01]  /*44b0*/  UMOV UR27, 0x40004040 ;  /* 0x40004040001b7882 */ /* 0x000fe20000000000 */
[----:B------:R-:W-:Y:S01]  /*44c0*/  UMOV UR25, 0x40004040 ;  /* 0x4000404000197882 */ /* 0x000fe20000000000 */
[----:B----4-:R-:W-:Y:S02]  /*44d0*/  UIADD3 UR20, UPT, UPT, UR4, 0xc02, URZ ;  /* 0x00000c0204147890 */ /* 0x010fe4000fffe0ff */
[----:B------:R-:W-:Y:S02]  /*44e0*/  UIADD3 UR18, UPT, UPT, UR6, 0x304, URZ ;  /* 0x0000030406127890 */ /* 0x000fe4000fffe0ff */
[----:B--2---:R-:W-:Y:S02]  /*44f0*/  UIADD3 UR16, UPT, UPT, UR4, 0xc04, URZ ;  /* 0x00000c0404107890 */ /* 0x004fe4000fffe0ff */
[----:B------:R-:W-:Y:S01]  /*4500*/  UIADD3 UR10, UPT, UPT, UR6, 0x306, URZ ;  /* 0x00000306060a7890 */ /* 0x000fe2000fffe0ff */
[----:B------:R-:W-:Y:S01]  /*4510*/  R2UR.FILL UR65, R6 ;  /* 0x00000000064172ca */ /* 0x000fe200004e0000 */
[----:B------:R-:W-:Y:S01]  /*4520*/  UMOV UR14, 0x0 ;  /* 0x00000000000e7882 */ /* 0x000fe20000000000 */
[----:B------:R-:W-:Y:S01]  /*4530*/  UMOV UR15, 0x10100910 ;  /* 0x10100910000f7882 */ /* 0x000fe20000000000 */
[----:B------:R-:W-:Y:S01]  /*4540*/  UMOV UR12, 0x0 ;  /* 0x00000000000c7882 */ /* 0x000fe20000000000 */
[----:B------:R-:W-:Y:S01]  /*4550*/  UTCHMMA.2CTA gdesc[UR28], gdesc[UR30], tmem[UR8], tmem[UR14], idesc[UR15], UPT ;  /* 0x00ff0e1e1c0075ea */ /* 0x000fe2000ba00008 */
[----:B------:R-:W-:Y:S01]  /*4560*/  UTCHMMA.2CTA gdesc[UR56], gdesc[UR58], tmem[UR8], tmem[UR14], idesc[UR15], UPT ;  /* 0x00ff0e3a380075ea */ /* 0x000fe2000ba00008 */
[----:B------:R-:W-:Y:S01]  /*4570*/  UMOV UR13, 0x10100910 ;  /* 0x10100910000d7882 */ /* 0x000fe20000000000 */
[----:B------:R-:W-:Y:S01]  /*4580*/  UTCHMMA.2CTA gdesc[UR52], gdesc[UR54], tmem[UR8], tmem[UR14], idesc[UR15], UPT ;  /* 0x00ff0e36340075ea */ /* 0x000fe2000ba00008 */
[----:B------:R-:W-:Y:S01]  /*4590*/  UIADD3 UR4, UPT, UPT, UR4, 0xc06, URZ ;  /* 0x00000c0604047890 */ /* 0x000fe2000fffe0ff */
[----:B------:R-:W-:Y:S01]  /*45a0*/  UTCHMMA.2CTA gdesc[UR48], gdesc[UR50], tmem[UR8], tmem[UR12], idesc[UR13], UPT ;  /* 0x00ff0c32300075ea */ /* 0x000fe2000ba00008 */
[----:B------:R-:W-:Y:S01]  /*45b0*/  UTCHMMA.2CTA gdesc[UR44], gdesc[UR46], tmem[UR8], tmem[UR12], idesc[UR13], UPT ;  /* 0x00ff0c2e2c0075ea */ /* 0x000fe2000ba00008 */
[----:B------:R-:W-:Y:S01]  /*45c0*/  UMOV UR6, 0x0 ;  /* 0x0000000000067882 */ /* 0x000fe20000000000 */
[----:B------:R-:W-:Y:S01]  /*45d0*/  UTCHMMA.2CTA gdesc[UR40], gdesc[UR42], tmem[UR8], tmem[UR12], idesc[UR13], UPT ;  /* 0x00ff0c2a280075ea */ /* 0x000fe2000ba00008 */
[----:B------:R1:W-:Y:S01]  /*45e0*/  UTCHMMA.2CTA gdesc[UR36], gdesc[UR38], tmem[UR8], tmem[UR6], idesc[UR7], UPT ;  /* 0x00ff0626240075ea */ /* 0x0003e2000ba00008 */
[----:B------:R2:W-:Y:S01]  /*45f0*/  UTCHMMA.2CTA gdesc[UR32], gdesc[UR34], tmem[UR8], tmem[UR76], idesc[UR77], UPT ;  /* 0x00ff4c22200075ea */ /* 0x0005e2000ba00008 */
[----:B------:R-:W-:Y:S01]  /*4600*/  UMOV UR23, 0x40004040 ;  /* 0x4000404000177882 */ /* 0x000fe20000000000 */
[----:B------:R2:W-:Y:S01]  /*4610*/  UTCHMMA.2CTA gdesc[UR24], gdesc[UR26], tmem[UR8], tmem[UR74], idesc[UR75], UPT ;  /* 0x00ff4a1a180075ea */ /* 0x0005e2000ba00008 */
[----:B------:R-:W-:Y:S01]  /*4620*/  R2UR.FILL UR64, R5 ;  /* 0x00000000054072ca */ /* 0x000fe200004e0000 */
[----:B------:R2:W-:Y:S01]  /*4630*/  UTCHMMA.2CTA gdesc[UR20], gdesc[UR22], tmem[UR8], tmem[UR72], idesc[UR73], UPT ;  /* 0x00ff4816140075ea */ /* 0x0005e2000ba00008 */
[----:B------:R2:W-:Y:S01]  /*4640*/  UTCHMMA.2CTA gdesc[UR16], gdesc[UR18], tmem[UR8], tmem[UR70], idesc[UR71], UPT ;  /* 0x00ff4612100075ea */ /* 0x0005e2000ba00008 */
[----:B------:R2:W-:Y:S01]  /*4650*/  UTCHMMA.2CTA gdesc[UR4], gdesc[UR10], tmem[UR8], tmem[UR68], idesc[UR69], UPT ;  /* 0x00ff440a040075ea */ /* 0x0005e2000ba00008 */
[----:B------:R2:W-:Y:S09]  /*4660*/  UTCBAR.2CTA.MULTICAST [UR63], URZ, UR65 ;  /* 0x000000ff3f0073e9 */ /* 0x0005f20008200841 */
[----:B------:R-:W-:Y:S01]  /*4670*/  UISETP.NE.AND UP0, UPT, UR60, UR64, UPT ;  /* 0x000000403c00728c */ /* 0x000fe2000bf05270 */
[----:B-1----:R-:W-:Y:S08]  /*4680*/  UMOV UR7, UR9 ;  /* 0x0000000900077c82 */ /* 0x002ff00008000000 */
[----:B---3--:R-:W-:Y:S05]  /*4690*/  BRA.U UP0, `(.L_x_75) ;  /* 0xfffffff900447547 */ /* 0x008fea000b83ffff */
.L_x_72:
[----:B--2---:R-:W-:Y:S01]  /*46a0*/  R2UR UR4, R4 ;  /* 0x00000000040472ca */ /* 0x004fe200000e0000 */
[----:B------:R-:W-:Y:S01]  /*46b0*/  UMOV UR60, UR64 ;  /* 0x00000040003c7c82 */ /* 0x000fe20008000000 */
[----:B------:R-:W-:-:S11]  /*46c0*/  R2UR UR5, R13 ;  /* 0x000000000d0572ca */ /* 0x000fd600000e0000 */
[----:B------:R-:W-:-:S09]  /*46d0*/  UIADD3 UR4, UPT, UPT, UR4, 0x90, URZ ;  /* 0x0000009004047890 */ /* 0x000fd2000fffe0ff */
[----:B------:R2:W-:Y:S01]  /*46e0*/  UTCBAR.2CTA.MULTICAST [UR4], URZ, UR5 ;  /* 0x000000ff040073e9 */ /* 0x0005e20008200805 */
[----:B------:R-:W-:Y:S02]  /*46f0*/  NOP ;  /* 0x0000000000007918 */ /* 0x000fe40000000000 */
.L_x_70:
[----:B--2---:R-:W-:Y:S02]  /*4700*/  R2UR UR4, R14 ;  /* 0x000000000e0472ca */ /* 0x004fe400000e0000 */
[----:B------:R-:W-:-:S04]  /*4710*/  ISETP.NE.AND P0, PT, R10, 0x2, PT ;  /* 0x000000020a00780c */ /* 0x000fc80003f05270 */
[----:B------:R-:W-:Y:S02]  /*4720*/  SEL R4, RZ, 0x1, P0 ;  /* 0x00000001ff047807 */ /* 0x000fe40000000000 */
[----:B------:R-:W-:Y:S02]  /*4730*/  SEL R10, R10, RZ, P0 ;  /* 0x000000ff0a0a7207 */ /* 0x000fe40000000000 */
[----:B------:R-:W-:-:S03]  /*4740*/  LOP3.LUT R9, R9, R4, RZ, 0x3c, !PT ;  /* 0x0000000409097212 */ /* 0x000fc600078e3cff */
[----:B------:R-:W-:-:S04]  /*4750*/  UIADD3 UR4, UPT, UPT, UR4, 0x1, URZ ;  /* 0x0000000104047890 */ /* 0x000fc8000fffe0ff */
[----:B------:R-:W-:-:S04]  /*4760*/  UISETP.NE.AND UP0, UPT, UR4, 0x4, UPT ;  /* 0x000000040400788c */ /* 0x000fc8000bf05270 */
[----:B------:R-:W-:Y:S02]  /*4770*/  USEL UR5, URZ, 0x1, UP0 ;  /* 0x00000001ff057887 */ /* 0x000fe40008000000 */
[----:B------:R-:W-:-:S04]  /*4780*/  USEL UR4, UR4, URZ, UP0 ;  /* 0x000000ff04047287 */ /* 0x000fc80008000000 */
[----:B------:R-:W-:Y:S02]  /*4790*/  LOP3.LUT R11, R11, UR5, RZ, 0x3c, !PT ;  /* 0x000000050b0b7c12 */ /* 0x000fe4000f8e3cff */
[----:B------:R-:W-:Y:S01]  /*47a0*/  IMAD.U32 R14, RZ, RZ, UR4 ;  /* 0x00000004ff0e7e24 */ /* 0x000fe2000f8e00ff */
[----:B------:R-:W-:Y:S06]  /*47b0*/  @P1 BRA `(.L_x_76) ;  /* 0xfffffff4005c1947 */ /* 0x000fec000383ffff */
[----:B------:R-:W2:Y:S01]  /*47c0*/  S2UR UR8, SR_CgaCtaId ;  /* 0x00000000000879c3 */ /* 0x000ea20000008800 */
[----:B------:R-:W-:Y:S02]  /*47d0*/  ELECT P0, URZ, PT ;  /* 0x0000000000ff782f */ /* 0x000fe40003800000 */
[----:B------:R-:W-:Y:S01]  /*47e0*/  R2UR UR5, R2 ;  /* 0x00000000020572ca */ /* 0x000fe200000e0000 */
[----:B------:R-:W-:Y:S01]  /*47f0*/  UMOV UR4, 0x40 ;  /* 0x0000004000047882 */ /* 0x000fe20000000000 */
[----:B------:R-:W-:-:S03]  /*4800*/  IMAD.MOV.U32 R2, RZ, RZ, 0x1 ;  /* 0x00000001ff027424 */ /* 0x000fc600078e00ff */
[----:B------:R-:W-:Y:S08]  /*4810*/  UVIRTCOUNT.DEALLOC.SMPOOL 0x80 ;  /* 0x000000800000784c */ /* 0x000ff00000000000 */
[----:B------:R-:W-:Y:S02]  /*4820*/  UISETP.NE.AND UP1, UPT, UR5, URZ, UPT ;  /* 0x000000ff0500728c */ /* 0x000fe4000bf25270 */
[----:B--2---:R-:W-:-:S09]  /*4830*/  ULEA UR8, UR8, UR4, 0x18 ;  /* 0x0000000408087291 */ /* 0x004fd2000f8ec0ff */
[----:B------:R2:W-:Y:S01]  /*4840*/  @P0 STS.U8 [UR8+0x1c], R2 ;  /* 0x00001c02ff000988 */ /* 0x0005e20008000008 */
[----:B------:R-:W-:Y:S05]  /*4850*/  BRA.U UP1, `(.L_x_77) ;  /* 0x0000000101a87547 */ /* 0x000fea000b800000 */
[----:B------:R-:W-:Y:S01]  /*4860*/  R2UR UR4, R14 ;  /* 0x000000000e0472ca */ /* 0x000fe200000e0000 */
[----:B------:R-:W-:Y:S01]  /*4870*/  UIADD3 UR7, UPT, UPT, UR62, 0xb0, URZ ;  /* 0x000000b03e077890 */ /* 0x000fe2000fffe0ff */
[----:B-1----:R-:W-:-:S11]  /*4880*/  SHF.L.U32 R3, R11, 0x1f, RZ ;  /* 0x0000001f0b037819 */ /* 0x002fd600000006ff */
[----:B------:R-:W-:-:S09]  /*4890*/  ULEA UR4, UR4, UR7, 0x3 ;  /* 0x0000000704047291 */ /* 0x000fd2000f8e18ff */
[----:B------:R-:W1:Y:S02]  /*48a0*/  SYNCS.PHASECHK.TRANS64.TRYWAIT P0, [UR4], R3 ;  /* 0x00000003ff0075a7 */ /* 0x000e640008001104 */
[----:B-1----:R-:W-:Y:S05]  /*48b0*/  @!P0 BRA `(.L_x_78) ;  /* 0x0000005400748947 */ /* 0x002fea0003800000 */
.L_x_170:
[----:B------:R-:W-:-:S13]  /*48c0*/  R2UR UR4, R14 ;  /* 0x000000000e0472ca */ /* 0x000fda00000e0000 */
[----:B------:R-:W-:-:S04]  /*48d0*/  UIADD3 UR4, UPT, UPT, UR4, 0x1, URZ ;  /* 0x0000000104047890 */ /* 0x000fc8000fffe0ff */
[----:B------:R-:W-:-:S04]  /*48e0*/  UISETP.NE.AND UP0, UPT, UR4, 0x4, UPT ;  /* 0x000000040400788c */ /* 0x000fc8000bf05270 */
[----:B------:R-:W-:Y:S02]  /*48f0*/  USEL UR6, URZ, 0x1, UP0 ;  /* 0x00000001ff067887 */ /* 0x000fe40008000000 */
[----:B------:R-:W-:-:S04]  /*4900*/  USEL UR4, UR4, URZ, UP0 ;  /* 0x000000ff04047287 */ /* 0x000fc80008000000 */
[----:B------:R-:W-:Y:S01]  /*4910*/  ULEA UR5, UR4, UR7, 0x3 ;  /* 0x0000000704057291 */ /* 0x000fe2000f8e18ff */
[----:B-1----:R-:W-:-:S04]  /*4920*/  LOP3.LUT R3, R11, UR6, RZ, 0x3c, !PT ;  /* 0x000000060b037c12 */ /* 0x002fc8000f8e3cff */
[----:B------:R-:W-:-:S04]  /*4930*/  SHF.L.U32 R5, R3, 0x1f, RZ ;  /* 0x0000001f03057819 */ /* 0x000fc800000006ff */
[----:B------:R-:W1:Y:S02]  /*4940*/  SYNCS.PHASECHK.TRANS64.TRYWAIT P0, [UR5], R5 ;  /* 0x00000005ff0075a7 */ /* 0x000e640008001105 */
[----:B-1----:R-:W-:Y:S05]  /*4950*/  @!P0 BRA `(.L_x_79) ;  /* 0x0000005400648947 */ /* 0x002fea0003800000 */
.L_x_172:
[----:B------:R-:W-:-:S04]  /*4960*/  UIADD3 UR4, UPT, UPT, UR4, 0x1, URZ ;  /* 0x0000000104047890 */ /* 0x000fc8000fffe0ff */
[----:B------:R-:W-:-:S04]  /*4970*/  UISETP.NE.AND UP0, UPT, UR4, 0x4, UPT ;  /* 0x000000040400788c */ /* 0x000fc8000bf05270 */
[----:B------:R-:W-:Y:S02]  /*4980*/  USEL UR6, URZ, 0x1, UP0 ;  /* 0x00000001ff067887 */ /* 0x000fe40008000000 */
[----:B------:R-:W-:-:S04]  /*4990*/  USEL UR4, UR4, URZ, UP0 ;  /* 0x000000ff04047287 */ /* 0x000fc80008000000 */
[----:B------:R-:W-:Y:S01]  /*49a0*/  ULEA UR5, UR4, UR7, 0x3 ;  /* 0x0000000704057291 */ /* 0x000fe2000f8e18ff */
[----:B------:R-:W-:-:S04]  /*49b0*/  LOP3.LUT R3, R3, UR6, RZ, 0x3c, !PT ;  /* 0x0000000603037c12 */ /* 0x000fc8000f8e3cff */
[----:B-1----:R-:W-:-:S04]  /*49c0*/  SHF.L.U32 R5, R3, 0x1f, RZ ;  /* 0x0000001f03057819 */ /* 0x002fc800000006ff */
[----:B------:R-:W1:Y:S02]  /*49d0*/  SYNCS.PHASECHK.TRANS64.TRYWAIT P0, [UR5], R5 ;  /* 0x00000005ff0075a7 */ /* 0x000e640008001105 */
[----:B-1----:R-:W-:Y:S05]  /*49e0*/  @!P0 BRA `(.L_x_80) ;  /* 0x0000005400588947 */ /* 0x002fea0003800000 */
.L_x_174:
[----:B------:R-:W-:-:S04]  /*49f0*/  UIADD3 UR4, UPT, UPT, UR4, 0x1, URZ ;  /* 0x0000000104047890 */ /* 0x000fc8000fffe0ff */
[----:B------:R-:W-:-:S04]  /*4a00*/  UISETP.NE.AND UP0, UPT, UR4, 0x4, UPT ;  /* 0x000000040400788c */ /* 0x000fc8000bf05270 */
[----:B------:R-:W-:Y:S02]  /*4a10*/  USEL UR5, URZ, 0x1, UP0 ;  /* 0x00000001ff057887 */ /* 0x000fe40008000000 */
[----:B------:R-:W-:-:S04]  /*4a20*/  USEL UR4, UR4, URZ, UP0 ;  /* 0x000000ff04047287 */ /* 0x000fc80008000000 */
[----:B------:R-:W-:Y:S01]  /*4a30*/  ULEA UR4, UR4, UR7, 0x3 ;  /* 0x0000000704047291 */ /* 0x000fe2000f8e18ff */
[----:B------:R-:W-:-:S04]  /*4a40*/  LOP3.LUT R3, R3, UR5, RZ, 0x3c, !PT ;  /* 0x0000000503037c12 */ /* 0x000fc8000f8e3cff */
[----:B------:R-:W-:Y:S01]  /*4a50*/  SHF.L.U32 R3, R3, 0x1f, RZ ;  /* 0x0000001f03037819 */ /* 0x000fe200000006ff */
[----:B-12---:R-:W-:-:S04]  /*4a60*/  IMAD.U32 R2, RZ, RZ, UR4 ;  /* 0x00000004ff027e24 */ /* 0x006fc8000f8e00ff */
[----:B------:R1:W2:Y:S03]  /*4a70*/  SYNCS.PHASECHK.TRANS64.TRYWAIT P0, [R2+URZ], R3 ;  /* 0x00000003020075a7 */ /* 0x0002a600080011ff */
[----:B--2---:R-:W-:Y:S05]  /*4a80*/  @!P0 NANOSLEEP.SYNCS 0x989680 ;  /* 0x009896800000895d */ /* 0x004fea0003900000 */
[----:B------:R-:W2:Y:S02]  /*4a90*/  @!P0 SYNCS.PHASECHK.TRANS64 P0, [R2+URZ], R3 ;  /* 0x00000003020085a7 */ /* 0x000ea400080010ff */
[----:B--2---:R-:W-:Y:S05]  /*4aa0*/  @P0 BRA `(.L_x_81) ;  /* 0x0000000000240947 */ /* 0x004fea0003800000 */
.L_x_82:
[----:B--2---:R2:W3:Y:S02]  /*4ab0*/  SYNCS.PHASECHK.TRANS64.TRYWAIT P0, [R2+URZ], R3 ;  /* 0x00000003020075a7 */ /* 0x0044e400080011ff */
[----:B---3--:R-:W-:Y:S05]  /*4ac0*/  @!P0 NANOSLEEP.SYNCS 0x989680 ;  /* 0x009896800000895d */ /* 0x008fea0003900000 */
[----:B------:R-:W3:Y:S02]  /*4ad0*/  @!P0 SYNCS.PHASECHK.TRANS64 P0, [R2+URZ], R3 ;  /* 0x00000003020085a7 */ /* 0x000ee400080010ff */
[----:B---3--:R-:W-:Y:S05]  /*4ae0*/  @!P0 BRA `(.L_x_82) ;  /* 0xfffffffc00f08947 */ /* 0x008fea000383ffff */
[----:B------:R-:W-:Y:S05]  /*4af0*/  BRA `(.L_x_81) ;  /* 0x0000000000107947 */ /* 0x000fea0003800000 */
.L_x_77:
[----:B------:R-:W-:Y:S01]  /*4b00*/  R2UR UR5, R0 ;  /* 0x00000000000572ca */ /* 0x000fe200000e0000 */
[----:B------:R-:W-:-:S12]  /*4b10*/  UIADD3 UR4, UPT, UPT, UR62, 0xf0, URZ ;  /* 0x000000f03e047890 */ /* 0x000fd8000fffe0ff */
[----:B------:R-:W-:-:S09]  /*4b20*/  UPRMT UR4, UR5, 0x654, UR4 ;  /* 0x0000065405047896 */ /* 0x000fd20008000004 */
[----:B------:R-:W-:Y:S03]  /*4b30*/  SYNCS.ARRIVE.TRANS64.RED.A1T0 RZ, [UR4], RZ ;  /* 0x000000ffffff79a7 */ /* 0x000fe60008100404 */
.L_x_81:
[----:B-12---:R-:W-:Y:S01]  /*4b40*/  SHF.L.U32 R3, RZ, 0x1f, RZ ;  /* 0x0000001fff037819 */ /* 0x006fe200000006ff */
[----:B------:R-:W-:Y:S01]  /*4b50*/  UIADD3 UR4, UPT, UPT, UR62, 0xf0, URZ ;  /* 0x000000f03e047890 */ /* 0x000fe2000fffe0ff */
[----:B------:R-:W-:Y:S02]  /*4b60*/  PLOP3.LUT P0, PT, PT, PT, UP1, 0x80, 0x8 ;  /* 0x000000000008781c */ /* 0x000fe40003f0f018 */
[----:B------:R-:W1:Y:S02]  /*4b70*/  SYNCS.PHASECHK.TRANS64.TRYWAIT P1, [UR62+0xf0], R3 ;  /* 0x0000f003ff0075a7 */ /* 0x000e64000802113e */
[----:B-1----:R-:W-:Y:S09]  /*4b80*/  @!P1 BRA `(.L_x_83) ;  /* 0x0000005400089947 */ /* 0x002ff20003800000 */
.L_x_176:
[----:B------:R-:W-:Y:S02]  /*4b90*/  R2UR UR6, R0 ;  /* 0x00000000000672ca */ /* 0x000fe400000e0000 */
[----:B------:R-:W-:-:S11]  /*4ba0*/  R2UR UR5, R16 ;  /* 0x00000000100572ca */ /* 0x000fd600000e0000 */
[----:B------:R-:W-:-:S03]  /*4bb0*/  @!UP1 UPRMT UR4, UR6, 0x654, UR4 ;  /* 0x0000065406049896 */ /* 0x000fc60008000004 */
[----:B------:R-:W-:-:S06]  /*4bc0*/  UMOV UR6, 0x1 ;  /* 0x0000000100067882 */ /* 0x000fcc0000000000 */
[----:B------:R-:W-:Y:S01]  /*4bd0*/  @!P0 SYNCS.ARRIVE.TRANS64.RED.A1T0 RZ, [UR4], RZ ;  /* 0x000000ffffff89a7 */ /* 0x000fe20008100404 */
[----:B------:R-:W-:Y:S01]  /*4be0*/  NOP ;  /* 0x0000000000007918 */ /* 0x000fe20000000000 */
[----:B------:R-:W2:Y:S01]  /*4bf0*/  LDS R0, [UR8+0x14] ;  /* 0x00001408ff007984 */ /* 0x000ea20008000800 */
[----:B------:R-:W-:-:S03]  /*4c00*/  ULOP3.LUT UR4, UR5, 0xffff, URZ, 0xc0, !UPT ;  /* 0x0000ffff05047892 */ /* 0x000fc6000f8ec0ff */
[----:B------:R-:W-:Y:S01]  /*4c10*/  UMOV UR5, 0xffff ;  /* 0x0000ffff00057882 */ /* 0x000fe20000000000 */
[----:B------:R-:W-:-:S04]  /*4c20*/  USHF.R.U32.HI UR4, URZ, 0x5, UR4 ;  /* 0x00000005ff047899 */ /* 0x000fc80008011604 */
[----:B------:R-:W-:Y:S02]  /*4c30*/  USHF.L.U32 UR5, UR5, UR4, URZ ;  /* 0x0000000405057299 */ /* 0x000fe400080006ff */
[----:B------:R-:W-:-:S04]  /*4c40*/  USHF.L.U32 UR4, UR6, UR4, URZ ;  /* 0x0000000406047299 */ /* 0x000fc800080006ff */
[----:B--2---:R-:W-:-:S04]  /*4c50*/  LOP3.LUT R0, R0, UR5, RZ, 0xc0, !PT ;  /* 0x0000000500007c12 */ /* 0x004fc8000f8ec0ff */
[----:B------:R-:W-:-:S13]  /*4c60*/  ISETP.NE.AND P0, PT, R0, UR5, PT ;  /* 0x0000000500007c0c */ /* 0x000fda000bf05270 */
[----:B------:R-:W-:Y:S05]  /*4c70*/  @P0 BRA `(.L_x_84) ;  /* 0x0000000000580947 */ /* 0x000fea0003800000 */
[----:B------:R-:W2:Y:S02]  /*4c80*/  LDS R0, [UR8+0x18] ;  /* 0x00001808ff007984 */ /* 0x000ea40008000800 */
[----:B--2---:R-:W-:-:S04]  /*4c90*/  LOP3.LUT R0, R0, UR4, RZ, 0xc0, !PT ;  /* 0x0000000400007c12 */ /* 0x004fc8000f8ec0ff */
[----:B------:R-:W-:-:S13]  /*4ca0*/  ISETP.NE.AND P0, PT, R0, UR4, PT ;  /* 0x0000000400007c0c */ /* 0x000fda000bf05270 */
[----:B------:R-:W-:Y:S05]  /*4cb0*/  @P0 BRA `(.L_x_85) ;  /* 0x00000000003c0947 */ /* 0x000fea0003800000 */
[----:B-1----:R-:W1:Y:S01]  /*4cc0*/  S2R R2, SR_LANEID ;  /* 0x0000000000027919 */ /* 0x002e620000000000 */
[----:B------:R-:W-:Y:S01]  /*4cd0*/  ULOP3.LUT UR5, URZ, UR5, URZ, 0x33, !UPT ;  /* 0x00000005ff057292 */ /* 0x000fe2000f8e33ff */
[----:B------:R-:W-:Y:S01]  /*4ce0*/  LOP3.LUT R4, RZ, UR4, RZ, 0x33, !PT ;  /* 0x00000004ff047c12 */ /* 0x000fe2000f8e33ff */
[----:B------:R-:W-:Y:S02]  /*4cf0*/  VOTEU.ANY UR4, UPT, PT ;  /* 0x0000000000047886 */ /* 0x000fe400038e0100 */
[----:B------:R-:W-:Y:S01]  /*4d00*/  UFLO.U32 UR4, UR4 ;  /* 0x00000004000472bd */ /* 0x000fe200080e0000 */
[----:B------:R-:W2:Y:S01]  /*4d10*/  REDUX UR6, R4 ;  /* 0x00000000040673c4 */ /* 0x000ea20000000000 */
[----:B------:R-:W-:-:S06]  /*4d20*/  IMAD.U32 R0, RZ, RZ, UR5 ;  /* 0x00000005ff007e24 */ /* 0x000fcc000f8e00ff */
[----:B------:R3:W-:Y:S01]  /*4d30*/  UTCATOMSWS.AND URZ, UR5 ;  /* 0x0000000500ff79e3 */ /* 0x0007e20008000000 */
[----:B------:R-:W4:Y:S01]  /*4d40*/  REDUX UR7, R0 ;  /* 0x00000000000773c4 */ /* 0x000f220000000000 */
[----:B-1----:R-:W-:Y:S01]  /*4d50*/  ISETP.EQ.U32.AND P0, PT, R2, UR4, PT ;  /* 0x0000000402007c0c */ /* 0x002fe2000bf02070 */
[----:B--2---:R-:W-:Y:S01]  /*4d60*/  IMAD.U32 R2, RZ, RZ, UR6 ;  /* 0x00000006ff027e24 */ /* 0x004fe2000f8e00ff */
[----:B----4-:R-:W-:-:S11]  /*4d70*/  MOV R3, UR7 ;  /* 0x0000000700037c02 */ /* 0x010fd60008000f00 */
[----:B------:R3:W-:Y:S04]  /*4d80*/  @P0 ATOMS.AND RZ, [UR8+0x14], R3 ;  /* 0x00001403ffff098c */ /* 0x0007e8000a800008 */
[----:B------:R3:W-:Y:S01]  /*4d90*/  @P0 ATOMS.AND RZ, [UR8+0x18], R2 ;  /* 0x00001802ffff098c */ /* 0x0007e2000a800008 */
[----:B------:R-:W-:Y:S05]  /*4da0*/  BRA `(.L_x_86) ;  /* 0x0000000000147947 */ /* 0x000fea0003800000 */
.L_x_85:
[----:B-1----:R-:W-:Y:S02]  /*4db0*/  MOV R2, 0x4dd0 ;  /* 0x00004dd000027802 */ /* 0x002fe40000000f00 */
[----:B-----5:R-:W-:Y:S05]  /*4dc0*/  CALL.REL.NOINC `($__internal_0_$__cuda_sm10x_tcgen05_guardrail_trap_col_being_dealloced_not_returned_by_alloc) ;  /* 0x0000005400e07944 */ /* 0x020fea0003c00000 */
[----:B------:R-:W-:Y:S05]  /*4dd0*/  BRA `(.L_x_86) ;  /* 0x0000000000087947 */ /* 0x000fea0003800000 */
.L_x_84:
[----:B-1----:R-:W-:Y:S02]  /*4de0*/  MOV R2, 0x4e00 ;  /* 0x00004e0000027802 */ /* 0x002fe40000000f00 */
[----:B-----5:R-:W-:Y:S05]  /*4df0*/  CALL.REL.NOINC `($__internal_2_$__cuda_sm10x_tcgen05_guardrail_trap_unallocated_columns_being_dealloced) ;  /* 0x0000005400ec7944 */ /* 0x020fea0003c00000 */
.L_x_86:
[----:B------:R-:W-:Y:S01]  /*4e00*/  NOP ;  /* 0x0000000000007918 */ /* 0x000fe20000000000 */
[----:B---3--:R-:W-:Y:S05]  /*4e10*/  EXIT ;  /* 0x000000000000794d */ /* 0x008fea0003800000 */
.L_x_57:
[----:B------:R-:W-:-:S09]  /*4e20*/  UISETP.NE.OR UP0, UPT, UR20, 0x3, !UP4 ;  /* 0x000000031400788c */ /* 0x000fd2000e705670 */
[----:B------:R-:W-:Y:S05]  /*4e30*/  BRA.U UP0, `(.L_x_87) ;  /* 0x0000001100847547 */ /* 0x000fea000b800000 */
[----:B------:R-:W2:Y:S01]  /*4e40*/  LDCU.64 UR4, c[0x0][0x888] ;  /* 0x00011100ff0477ac */ /* 0x000ea20008000a00 */
[----:B------:R-:W3:Y:S01]  /*4e50*/  LDC.64 R12, c[0x0][0x348] ;  /* 0x0000d200ff0c7b82 */ /* 0x000ee20000000a00 */
[----:B------:R-:W-:Y:S02]  /*4e60*/  HFMA2 R9, -RZ, RZ, 0, 0 ;  /* 0x00000000ff097431 */ /* 0x000fe400000001ff */
[----:B------:R-:W-:Y:S01]  /*4e70*/  IMAD.MOV.U32 R11, RZ, RZ, 0x1 ;  /* 0x00000001ff0b7424 */ /* 0x000fe200078e00ff */
[----:B------:R-:W4:Y:S01]  /*4e80*/  LDCU UR38, c[0x0][0x370] ;  /* 0x00006e00ff2677ac */ /* 0x000f220008000800 */
[----:B------:R-:W-:Y:S01]  /*4e90*/  IMAD.MOV.U32 R10, RZ, RZ, RZ ;  /* 0x000000ffff0a7224 */ /* 0x000fe200078e00ff */
[----:B------:R-:W-:Y:S01]  /*4ea0*/  MOV R3, 0x2000 ;  /* 0x0000200000037802 */ /* 0x000fe20000000f00 */
[----:B------:R-:W4:Y:S01]  /*4eb0*/  LDCU.128 UR40, c[0x0][0xb10] ;  /* 0x00016200ff2877ac */ /* 0x000f220008000c00 */
[----:B------:R-:W1:Y:S01]  /*4ec0*/  LDCU UR37, c[0x0][0x374] ;  /* 0x00006e80ff2577ac */ /* 0x000e620008000800 */
[----:B------:R-:W1:Y:S01]  /*4ed0*/  LDCU.64 UR30, c[0x0][0x890] ;  /* 0x00011200ff1e77ac */ /* 0x000e620008000a00 */
[----:B------:R-:W1:Y:S01]  /*4ee0*/  LDCU UR15, c[0x0][0xb0c] ;  /* 0x00016180ff0f77ac */ /* 0x000e620008000800 */
[----:B--2---:R-:W-:Y:S01]  /*4ef0*/  UISETP.NE.U32.AND UP0, UPT, UR4, URZ, UPT ;  /* 0x000000ff0400728c */ /* 0x004fe2000bf05070 */
[----:B------:R-:W2:Y:S01]  /*4f00*/  LDCU UR48, c[0x0][0xb20] ;  /* 0x00016400ff3077ac */ /* 0x000ea20008000800 */
[----:B------:R-:W2:Y:S01]  /*4f10*/  LDCU UR4, c[0x0][0xb30] ;  /* 0x00016600ff0477ac */ /* 0x000ea20008000800 */
[----:B------:R-:W-:Y:S01]  /*4f20*/  UMOV UR21, 0x400 ;  /* 0x0000040000157882 */ /* 0x000fe20000000000 */
[----:B----4-:R-:W-:-:S02]  /*4f30*/  UIMAD.WIDE.U32 UR6, UR38, UR40, URZ ;  /* 0x00000028260672a5 */ /* 0x010fc4000f8e00ff */
[----:B-1----:R-:W-:Y:S02]  /*4f40*/  UIMAD.WIDE.U32 UR8, UR37, UR43, URZ ;  /* 0x0000002b250872a5 */ /* 0x002fe4000f8e00ff */
[----:B------:R-:W-:Y:S02]  /*4f50*/  ULEA UR21, UR62, UR21, 0x18 ;  /* 0x000000153e157291 */ /* 0x000fe4000f8ec0ff */
[----:B------:R-:W-:Y:S02]  /*4f60*/  UISETP.NE.U32.AND UP6, UPT, UR30, URZ, UPT ;  /* 0x000000ff1e00728c */ /* 0x000fe4000bfc5070 */
[----:B------:R-:W-:Y:S02]  /*4f70*/  UIADD3 UR44, UPT, UPT, UR21, 0x38, URZ ;  /* 0x00000038152c7890 */ /* 0x000fe4000fffe0ff */
[----:B------:R-:W-:Y:S02]  /*4f80*/  UISETP.NE.AND.EX UP5, UPT, UR5, URZ, UPT, UP0 ;  /* 0x000000ff0500728c */ /* 0x000fe4000bfa5300 */
[----:B------:R-:W-:Y:S01]  /*4f90*/  UISETP.NE.AND UP0, UPT, UR39, 0x1, UPT ;  /* 0x000000012700788c */ /* 0x000fe2000bf05270 */
[----:B------:R-:W-:Y:S01]  /*4fa0*/  UMOV UR6, UR7 ;  /* 0x0000000700067c82 */ /* 0x000fe20008000000 */
[----:B------:R-:W-:Y:S01]  /*4fb0*/  UMOV UR45, UR9 ;  /* 0x00000009002d7c82 */ /* 0x000fe20008000000 */
[----:B------:R-:W-:-:S02]  /*4fc0*/  UISETP.NE.AND UP0, UPT, UR15, 0x1, UPT ;  /* 0x000000010f00788c */ /* 0x000fc4000bf05270 */
[----:B------:R-:W-:Y:S02]  /*4fd0*/  UPLOP3.LUT UP4, UPT, UPT, UPT, UPT, 0x40, 0x4 ;  /* 0x000000000004789c */ /* 0x000fe40003f8e870 */
[----:B------:R-:W-:Y:S01]  /*4fe0*/  UISETP.GE.AND UP2, UPT, UR39, 0x1, UPT ;  /* 0x000000012700788c */ /* 0x000fe2000bf46270 */
[----:B------:R-:W1:Y:S01]  /*4ff0*/  LDCU.64 UR22, c[0x0][0xb28] ;  /* 0x00016500ff1677ac */ /* 0x000e620008000a00 */
[----:B------:R-:W-:Y:S02]  /*5000*/  UISETP.NE.AND.EX UP6, UPT, UR31, URZ, UPT, UP6 ;  /* 0x000000ff1f00728c */ /* 0x000fe4000bfc5360 */
[----:B------:R-:W-:Y:S02]  /*5010*/  UIADD3 UR33, UPT, UPT, UR21, 0x20, URZ ;  /* 0x0000002015217890 */ /* 0x000fe4000fffe0ff */
[----:B------:R-:W-:Y:S02]  /*5020*/  UIADD3 UR25, UPT, UPT, UR21, 0x28, URZ ;  /* 0x0000002815197890 */ /* 0x000fe4000fffe0ff */
[----:B------:R-:W-:-:S02]  /*5030*/  UIADD3 UR17, UPT, UPT, UR21, 0x30, URZ ;  /* 0x0000003015117890 */ /* 0x000fc4000fffe0ff */
[----:B------:R-:W-:Y:S02]  /*5040*/  UPRMT UR44, UR62, 0x654, UR44 ;  /* 0x000006543e2c7896 */ /* 0x000fe4000800002c */
[----:B------:R-:W-:Y:S02]  /*5050*/  USHF.R.U32.HI UR46, URZ, UR41, UR6 ;  /* 0x00000029ff2e7299 */ /* 0x000fe40008011606 */
[----:B--2---:R-:W-:Y:S02]  /*5060*/  USHF.R.U32.HI UR45, URZ, UR48, UR45 ;  /* 0x00000030ff2d7299 */ /* 0x004fe4000801162d */
[----:B------:R-:W-:Y:S02]  /*5070*/  UISETP.NE.AND UP0, UPT, UR42, 0x1, UPT ;  /* 0x000000012a00788c */ /* 0x000fe4000bf05270 */
[----:B---3--:R-:W-:-:S11]  /*5080*/  UISETP.NE.AND UP3, UPT, UR4, 0x1, UPT ;  /* 0x000000010400788c */ /* 0x008fd6000bf65270 */
.L_x_98:
[C---:B------:R-:W-:Y:S02]  /*5090*/  LEA R8, R10.reuse, UR21, 0x3 ;  /* 0x000000150a087c11 */ /* 0x040fe4000f8e18ff */
[----:B------:R-:W-:Y:S02]  /*50a0*/  SHF.L.U32 R5, R9, 0x1f, RZ ;  /* 0x0000001f09057819 */ /* 0x000fe400000006ff */
[----:B------:R-:W-:Y:S02]  /*50b0*/  LEA R6, R10, UR21, 0x4 ;  /* 0x000000150a067c11 */ /* 0x000fe4000f8e20ff */
[----:B--2---:R-:W2:Y:S02]  /*50c0*/  SYNCS.PHASECHK.TRANS64.TRYWAIT P0, [R8+URZ+0x70], R5 ;  /* 0x00007005080075a7 */ /* 0x004ea400080011ff */
[----:B--2---:R-:W-:Y:S05]  /*50d0*/  @!P0 BRA `(.L_x_88) ;  /* 0x0000004c00cc8947 */ /* 0x004fea0003800000 */
.L_x_177:
[----:B--2---:R-:W2:Y:S01]  /*50e0*/  LDS.128 R4, [R6+0x100] ;  /* 0x0001000006047984 */ /* 0x004ea20000000c00 */
[----:B------:R-:W-:Y:S01]  /*50f0*/  UISETP.GE.AND UP0, UPT, UR39, 0x1, UPT ;  /* 0x000000012700788c */ /* 0x000fe2000bf06270 */
[----:B------:R-:W-:Y:S01]  /*5100*/  @!PT LDS RZ, [RZ] ;  /* 0x00000000fffff984 */ /* 0x000fe20000000800 */
[----:B------:R-:W-:Y:S01]  /*5110*/  @!PT LDS RZ, [RZ] ;  /* 0x00000000fffff984 */ /* 0x000fe20000000800 */
[----:B------:R-:W-:Y:S01]  /*5120*/  @!PT LDS RZ, [RZ] ;  /* 0x00000000fffff984 */ /* 0x000fe20000000800 */
[----:B------:R-:W-:Y:S01]  /*5130*/  @!PT LDS RZ, [RZ] ;  /* 0x00000000fffff984 */ /* 0x000fe20000000800 */
[----:B------:R3:W-:Y:S06]  /*5140*/  MEMBAR.ALL.CTA ;  /* 0x0000000000007992 */ /* 0x0007ec0000008000 */
[----:B---3--:R-:W3:Y:S01]  /*5150*/  FENCE.VIEW.ASYNC.S ;  /* 0x00000000000073c6 */ /* 0x008ee20000000000 */
[----:B--2---:R-:W-:Y:S11]  /*5160*/  LOP3.LUT P0, RZ, R6, 0x1, RZ, 0xc0, !PT ;  /* 0x0000000106ff7812 */ /* 0x004ff6000780c0ff */
[----:B------:R-:W-:Y:S02]  /*5170*/  @!UPT UIADD3 URZ, UPT, UPT, URZ, URZ, URZ ;  /* 0x000000fffffff290 */ /* 0x000fe4000fffe0ff */
[----:B---3--:R-:W-:Y:S01]  /*5180*/  VOTEU.ANY UP2, P0 ;  /* 0x0000000000ff7886 */ /* 0x008fe20000040100 */
[----:B------:R-:W-:Y:S11]  /*5190*/  PLOP3.LUT P0, PT, PT, PT, UP2, 0x80, 0x8 ;  /* 0x000000000008781c */ /* 0x000ff60003f0f028 */
[----:B------:R-:W-:Y:S02]  /*51a0*/  @!UPT UIADD3 URZ, UPT, UPT, URZ, URZ, URZ ;  /* 0x000000fffffff290 */ /* 0x000fe4000fffe0ff */
[----:B------:R-:W-:Y:S02]  /*51b0*/  @P0 SHF.R.U32.HI R0, RZ, 0x10, R5 ;  /* 0x00000010ff000819 */ /* 0x000fe40000011605 */
[----:B------:R-:W-:Y:S02]  /*51c0*/  @P0 MOV R2, R4 ;  /* 0x0000000400020202 */ /* 0x000fe40000000f00 */
[----:B------:R-:W-:Y:S01]  /*51d0*/  @P0 R2UR UR4, R0 ;  /* 0x00000000000402ca */ /* 0x000fe200000e0000 */
[----:B------:R-:W-:Y:S01]  /*51e0*/  VIADD R0, R8, 0x80 ;  /* 0x0000008008007836 */ /* 0x000fe20000000000 */
[----:B------:R-:W-:Y:S02]  /*51f0*/  @P0 LOP3.LUT R4, R5, 0xffff, RZ, 0xc0, !PT ;  /* 0x0000ffff05040812 */ /* 0x000fe400078ec0ff */
[----:B------:R-:W-:Y:S02]  /*5200*/  @P0 R2UR UR6, R2 ;  /* 0x00000000020602ca */ /* 0x000fe400000e0000 */
[----:B------:R-:W-:Y:S02]  /*5210*/  PRMT R0, RZ, 0x654, R0 ;  /* 0x00000654ff007816 */ /* 0x000fe40000000000 */
[----:B------:R-:W-:Y:S02]  /*5220*/  @P0 R2UR UR5, R4 ;  /* 0x00000000040502ca */ /* 0x000fe400000e0000 */
[----:B------:R2:W-:Y:S03]  /*5230*/  SYNCS.ARRIVE.TRANS64.RED.A1T0 RZ, [R0+URZ], RZ ;  /* 0x000000ff00ff79a7 */ /* 0x0005e600081004ff */
[----:B------:R-:W-:Y:S04]  /*5240*/  @UP2 UMOV UR29, UR4 ;  /* 0x00000004001d2c82 */ /* 0x000fe80008000000 */
[----:B------:R-:W-:Y:S04]  /*5250*/  @UP2 UMOV UR14, UR6 ;  /* 0x00000006000e2c82 */ /* 0x000fe80008000000 */
[----:B------:R-:W-:Y:S01]  /*5260*/  @UP2 UMOV UR13, UR5 ;  /* 0x00000005000d2c82 */ /* 0x000fe20008000000 */
[----:B------:R-:W-:Y:S05]  /*5270*/  BRA.U !UP0, `(.L_x_89) ;  /* 0x0000000108c07547 */ /* 0x000fea000b800000 */
[----:B------:R-:W-:Y:S02]  /*5280*/  UIMAD.WIDE.U32 UR18, UR13, UR43, URZ ;  /* 0x0000002b0d1272a5 */ /* 0x000fe4000f8e00ff */
[----:B------:R-:W-:Y:S02]  /*5290*/  UP2UR UR16, UPR, URZ, 0x4 ;  /* 0x00000004ff107883 */ /* 0x000fe40008000000 */
[----:B------:R-:W-:Y:S02]  /*52a0*/  UISETP.NE.AND UP2, UPT, UR42, 0x1, UPT ;  /* 0x000000012a00788c */ /* 0x000fe4000bf45270 */
[----:B------:R-:W-:Y:S02]  /*52b0*/  UIMAD.WIDE.U32 UR26, UR14, UR40, URZ ;  /* 0x000000280e1a72a5 */ /* 0x000fe4000f8e00ff */
[----:B------:R-:W-:Y:S02]  /*52c0*/  USEL UR4, UR37, UR45, !UP2 ;  /* 0x0000002d25047287 */ /* 0x000fe4000d000000 */
[----:B------:R-:W-:Y:S02]  /*52d0*/  UISETP.NE.AND UP0, UPT, UR15, 0x1, UPT ;  /* 0x000000010f00788c */ /* 0x000fe4000bf05270 */
[----:B------:R-:W-:Y:S02]  /*52e0*/  UP2UR UR20, UPR, URZ, 0x2 ;  /* 0x00000002ff147883 */ /* 0x000fe40008000000 */
[----:B------:R-:W-:Y:S02]  /*52f0*/  UISETP.NE.AND UP1, UPT, UR39, 0x1, UPT ;  /* 0x000000012700788c */ /* 0x000fe4000bf25270 */
[----:B-1----:R-:W-:Y:S02]  /*5300*/  UIMAD.WIDE.U32 UR8, UR4, UR22, URZ ;  /* 0x00000016040872a5 */ /* 0x002fe4000f8e00ff */
[----:B------:R-:W-:Y:S01]  /*5310*/  USEL UR7, UR38, UR46, !UP0 ;  /* 0x0000002e26077287 */ /* 0x000fe2000c000000 */
[----:B------:R-:W-:Y:S02]  /*5320*/  UMOV UR5, UR19 ;  /* 0x0000001300057c82 */ /* 0x000fe40008000000 */
[----:B------:R-:W-:Y:S02]  /*5330*/  USHF.R.U32.HI UR6, URZ, UR48, UR5 ;  /* 0x00000030ff067299 */ /* 0x000fe40008011605 */
[----:B------:R-:W-:Y:S02]  /*5340*/  UIMAD.WIDE.U32 UR10, UR7, UR22, URZ ;  /* 0x00000016070a72a5 */ /* 0x000fe4000f8e00ff */
[----:B------:R-:W-:Y:S02]  /*5350*/  USEL UR6, UR13, UR6, !UP2 ;  /* 0x000000060d067287 */ /* 0x000fe4000d000000 */
[----:B------:R-:W-:Y:S01]  /*5360*/  UISETP.NE.AND UP2, UPT, UR16, URZ, UPT ;  /* 0x000000ff1000728c */ /* 0x000fe2000bf45270 */
[----:B------:R-:W-:Y:S02]  /*5370*/  UMOV UR5, UR27 ;  /* 0x0000001b00057c82 */ /* 0x000fe40008000000 */
[----:B------:R-:W-:Y:S03]  /*5380*/  USHF.R.U32.HI UR12, URZ, UR41, UR5 ;  /* 0x00000029ff0c7299 */ /* 0x000fe60008011605 */
[----:B------:R-:W-:Y:S02]  /*5390*/  UMOV UR5, UR9 ;  /* 0x0000000900057c82 */ /* 0x000fe40008000000 */
[----:B------:R-:W-:Y:S03]  /*53a0*/  @UP1 USHF.R.U32.HI UR4, URZ, UR23, UR5 ;  /* 0x00000017ff041299 */ /* 0x000fe60008011605 */
[----:B------:R-:W-:Y:S01]  /*53b0*/  UMOV UR5, UR11 ;  /* 0x0000000b00057c82 */ /* 0x000fe20008000000 */
[----:B------:R-:W-:Y:S02]  /*53c0*/  UIMAD UR4, UR39, UR4, URZ ;  /* 0x00000004270472a4 */ /* 0x000fe4000f8e02ff */
[----:B------:R-:W-:Y:S02]  /*53d0*/  @UP1 USHF.R.U32.HI UR7, URZ, UR23, UR5 ;  /* 0x00000017ff071299 */ /* 0x000fe40008011605 */
[----:B------:R-:W-:Y:S02]  /*53e0*/  USEL UR5, UR14, UR12, !UP0 ;  /* 0x0000000c0e057287 */ /* 0x000fe4000c000000 */
[----:B------:R-:W-:Y:S02]  /*53f0*/  UIMAD.WIDE.U32 UR10, UR6, UR22, URZ ;  /* 0x00000016060a72a5 */ /* 0x000fe4000f8e00ff */
[----:B------:R-:W-:Y:S02]  /*5400*/  UIMAD UR8, UR39, UR7, URZ ;  /* 0x00000007270872a4 */ /* 0x000fe4000f8e02ff */
[----:B------:R-:W-:Y:S03]  /*5410*/  UISETP.GE.AND UP0, UPT, UR6, UR4, UPT ;  /* 0x000000040600728c */ /* 0x000fe6000bf06270 */
[----:B------:R-:W-:Y:S01]  /*5420*/  UMOV UR4, UR11 ;  /* 0x0000000b00047c82 */ /* 0x000fe20008000000 */
[----:B------:R-:W-:Y:S02]  /*5430*/  UISETP.GE.OR UP0, UPT, UR5, UR8, UP0 ;  /* 0x000000080500728c */ /* 0x000fe40008706670 */
[----:B------:R-:W-:Y:S02]  /*5440*/  USHF.R.U32.HI UR4, URZ, UR23, UR4 ;  /* 0x00000017ff047299 */ /* 0x000fe40008011604 */
[----:B------:R-:W-:Y:S02]  /*5450*/  UIMAD.WIDE.U32 UR8, UR5, UR22, URZ ;  /* 0x00000016050872a5 */ /* 0x000fe4000f8e00ff */
[----:B------:R-:W-:Y:S04]  /*5460*/  USEL UR10, UR6, UR4, !UP1 ;  /* 0x00000004060a7287 */ /* 0x000fe8000c800000 */
[----:B------:R-:W-:Y:S01]  /*5470*/  UIADD3 UR11, UPT, UPT, -UR10, URZ, URZ ;  /* 0x000000ff0a0b7290 */ /* 0x000fe2000fffe1ff */
[----:B------:R-:W-:Y:S02]  /*5480*/  @!UP0 UMOV UR4, UR9 ;  /* 0x0000000900048c82 */ /* 0x000fe40008000000 */
[----:B------:R-:W-:Y:S02]  /*5490*/  @!UP0 USHF.R.U32.HI UR4, URZ, UR23, UR4 ;  /* 0x00000017ff048299 */ /* 0x000fe40008011604 */
[----:B------:R-:W-:Y:S02]  /*54a0*/  UIMAD UR8, UR39, UR11, UR6 ;  /* 0x0000000b270872a4 */ /* 0x000fe4000f8e0206 */
[----:B------:R-:W-:Y:S02]  /*54b0*/  @!UP0 USEL UR4, UR5, UR4, !UP1 ;  /* 0x0000000405048287 */ /* 0x000fe4000c800000 */
[----:B------:R-:W-:Y:S02]  /*54c0*/  UISETP.NE.AND UP1, UPT, UR20, URZ, UPT ;  /* 0x000000ff1400728c */ /* 0x000fe4000bf25270 */
[----:B------:R-:W-:Y:S02]  /*54d0*/  @!UP0 UIMAD UR8, UR7, UR8, UR4 ;  /* 0x00000008070882a4 */ /* 0x000fe4000f8e0204 */
[----:B------:R-:W-:Y:S02]  /*54e0*/  @!UP0 UIADD3 UR9, UPT, UPT, UR10, -UR4, URZ ;  /* 0x800000040a098290 */ /* 0x000fe4000fffe0ff */
[----:B------:R-:W-:Y:S02]  /*54f0*/  UIADD3 UR4, UPT, UPT, -UR5, URZ, URZ ;  /* 0x000000ff05047290 */ /* 0x000fe4000fffe1ff */
[----:B------:R-:W-:Y:S02]  /*5500*/  UIADD3 UR7, UPT, UPT, -UR6, URZ, URZ ;  /* 0x000000ff06077290 */ /* 0x000fe4000fffe1ff */
[----:B------:R-:W-:Y:S02]  /*5510*/  @!UP0 UIMAD UR6, UR9, UR39, UR5 ;  /* 0x00000027090682a4 */ /* 0x000fe4000f8e0205 */
[----:B------:R-:W-:Y:S02]  /*5520*/  UIMAD UR14, UR15, UR4, UR14 ;  /* 0x000000040f0e72a4 */ /* 0x000fe4000f8e020e */
[----:B------:R-:W-:Y:S01]  /*5530*/  UIMAD UR13, UR42, UR7, UR13 ;  /* 0x000000072a0d72a4 */ /* 0x000fe2000f8e020d */
[----:B------:R-:W-:Y:S02]  /*5540*/  @!UP0 UMOV UR5, UR8 ;  /* 0x0000000800058c82 */ /* 0x000fe40008000000 */
[----:B------:R-:W-:Y:S02]  /*5550*/  UIMAD UR14, UR5, UR15, UR14 ;  /* 0x0000000f050e72a4 */ /* 0x000fe4000f8e020e */
[----:B------:R-:W-:Y:S11]  /*5560*/  UIMAD UR13, UR6, UR42, UR13 ;  /* 0x0000002a060d72a4 */ /* 0x000ff6000f8e020d */
[----:B------:R-:W-:Y:S01]  /*5570*/  @!UPT UIADD3 URZ, UPT, UPT, URZ, URZ, URZ ;  /* 0x000000fffffff290 */ /* 0x000fe2000fffe0ff */
.L_x_89:
[----:B------:R-:W3:Y:S01]  /*5580*/  @!UP3 LDCU.128 UR8, c[0x0][0xb10] ;  /* 0x00016200ff08b7ac */ /* 0x000ee20008000c00 */
[----:B------:R-:W-:Y:S02]  /*5590*/  ISETP.NE.U32.AND P0, PT, RZ, UR30, PT ;  /* 0x0000001eff007c0c */ /* 0x000fe4000bf05070 */
[----:B------:R-:W-:Y:S02]  /*55a0*/  SHF.L.U32 R4, R11, 0x1f, RZ ;  /* 0x0000001f0b047819 */ /* 0x000fe400000006ff */
[----:B------:R-:W-:Y:S01]  /*55b0*/  ISETP.NE.AND.EX P0, PT, RZ, UR31, PT, P0 ;  /* 0x0000001fff007c0c */ /* 0x000fe2000bf05300 */
[----:B------:R-:W4:Y:S01]  /*55c0*/  @!UP3 LDCU UR5, c[0x0][0xb0c] ;  /* 0x00016180ff05b7ac */ /* 0x000f220008000800 */
[----:B------:R-:W-:Y:S02]  /*55d0*/  USHF.L.U32 UR35, UR24, 0x7, URZ ;  /* 0x0000000718237899 */ /* 0x000fe400080006ff */
[----:B------:R-:W-:Y:S02]  /*55e0*/  USHF.L.U32 UR34, UR28, 0x6, URZ ;  /* 0x000000061c227899 */ /* 0x000fe400080006ff */
[----:B---3--:R-:W-:Y:S07]  /*55f0*/  UIMAD.WIDE.U32 UR6, UR14, UR8, URZ ;  /* 0x000000080e0672a5 */ /* 0x008fee000f8e00ff */
[----:B------:R-:W-:Y:S01]  /*5600*/  @!UP3 UMOV UR4, UR7 ;  /* 0x000000070004bc82 */ /* 0x000fe20008000000 */
[----:B----4-:R-:W-:Y:S02]  /*5610*/  @!UP3 UISETP.NE.AND UP0, UPT, UR5, 0x1, UPT ;  /* 0x000000010500b88c */ /* 0x010fe4000bf05270 */
[----:B------:R-:W-:Y:S02]  /*5620*/  @!UP3 USHF.R.U32.HI UR4, URZ, UR9, UR4 ;  /* 0x00000009ff04b299 */ /* 0x000fe40008011604 */
[----:B------:R-:W-:Y:S02]  /*5630*/  UIMAD.WIDE.U32 UR6, UR13, UR11, URZ ;  /* 0x0000000b0d0672a5 */ /* 0x000fe4000f8e00ff */
[----:B------:R-:W-:Y:S02]  /*5640*/  @!UP3 USEL UR8, UR14, UR4, !UP0 ;  /* 0x000000040e08b287 */ /* 0x000fe4000c000000 */
[----:B------:R-:W-:Y:S03]  /*5650*/  @!UP3 UISETP.NE.AND UP0, UPT, UR10, 0x1, UPT ;  /* 0x000000010a00b88c */ /* 0x000fe6000bf05270 */
[----:B------:R-:W-:Y:S02]  /*5660*/  @!UP3 UMOV UR6, UR7 ;  /* 0x000000070006bc82 */ /* 0x000fe40008000000 */
[----:B------:R-:W3:Y:S02]  /*5670*/  @!UP3 LDCU UR4, c[0x0][0xb20] ;  /* 0x00016400ff04b7ac */ /* 0x000ee40008000800 */
[----:B---3--:R-:W-:Y:S04]  /*5680*/  @!UP3 USHF.R.U32.HI UR6, URZ, UR4, UR6 ;  /* 0x00000004ff06b299 */ /* 0x008fe80008011606 */
[----:B------:R-:W-:Y:S04]  /*5690*/  @!UP3 USEL UR6, UR13, UR6, !UP0 ;  /* 0x000000060d06b287 */ /* 0x000fe8000c000000 */
[----:B------:R-:W-:Y:S02]  /*56a0*/  @!UP3 UIADD3 UR4, UPT, UPT, -UR8, UR6, URZ ;  /* 0x000000060804b290 */ /* 0x000fe4000fffe1ff */
[----:B------:R-:W-:Y:S02]  /*56b0*/  @!UP3 UIADD3 UR6, UPT, UPT, UR8, -UR6, URZ ;  /* 0x800000060806b290 */ /* 0x000fe4000fffe0ff */
[----:B------:R-:W-:Y:S02]  /*56c0*/  @!UP3 UIMAD UR14, UR4, UR5, UR14 ;  /* 0x00000005040eb2a4 */ /* 0x000fe4000f8e020e */
[----:B------:R-:W-:Y:S01]  /*56d0*/  @!UP3 UIMAD UR13, UR6, UR10, UR13 ;  /* 0x0000000a060db2a4 */ /* 0x000fe2000f8e020d */
[----:B------:R-:W-:Y:S11]  /*56e0*/  BRA.U UP4, `(.L_x_90) ;  /* 0x0000000104107547 */ /* 0x000ff6000b800000 */
[----:B--2---:R-:W-:Y:S04]  /*56f0*/  MOV R0, UR47 ;  /* 0x0000002f00007c02 */ /* 0x004fe80008000f00 */
[----:B------:R-:W-:Y:S04]  /*5700*/  SHF.L.U32 R5, R0, 0x1f, RZ ;  /* 0x0000001f00057819 */ /* 0x000fe800000006ff */
[----:B------:R-:W2:Y:S02]  /*5710*/  SYNCS.PHASECHK.TRANS64.TRYWAIT P1, [UR21+0x68], R5 ;  /* 0x00006805ff0075a7 */ /* 0x000ea40008021115 */
[----:B--2---:R-:W-:Y:S05]  /*5720*/  @!P1 BRA `(.L_x_91) ;  /* 0x00000048004c9947 */ /* 0x004fea0003800000 */
.L_x_90:
[----:B------:R-:W-:Y:S05]  /*5730*/  BRA.U !UP6, `(.L_x_92) ;  /* 0x000000010e387547 */ /* 0x000fea000b800000 */
[----:B------:R-:W-:Y:S01]  /*5740*/  UPLOP3.LUT UP1, UPT, UPT, UPT, UP5, 0x80, 0x8 ;  /* 0x000000000008789c */ /* 0x000fe20003f2f050 */
[----:B--2---:R-:W-:Y:S01]  /*5750*/  HFMA2 R0, -RZ, RZ, 0, 5.9604644775390625e-08 ;  /* 0x00000001ff007431 */ /* 0x004fe200000001ff */
[----:B------:R-:W2:Y:S01]  /*5760*/  LDCU.64 UR8, c[0x0][0x358] ;  /* 0x00006b00ff0877ac */ /* 0x000ea20008000a00 */
[----:B------:R-:W-:Y:S03]  /*5770*/  IMAD.MOV.U32 R56, RZ, RZ, 0x1 ;  /* 0x00000001ff387424 */ /* 0x000fe600078e00ff */
[----:B------:R-:W-:Y:S05]  /*5780*/  PLOP3.LUT P1, PT, PT, PT, UP1, 0x80, 0x8 ;  /* 0x000000000008781c */ /* 0x000fea0003f2f018 */
[----:B------:R-:W3:Y:S01]  /*5790*/  @UP1 LDCU.64 UR4, c[0x0][0x888] ;  /* 0x00011100ff0417ac */ /* 0x000ee20008000a00 */
[----:B------:R-:W-:Y:S07]  /*57a0*/  @UP1 UIMAD UR6, UR60, UR30, URZ ;  /* 0x0000001e3c0612a4 */ /* 0x000fee000f8e02ff */
[----:B------:R-:W-:Y:S01]  /*57b0*/  @!P1 PRMT R56, R0, 0x7610, R56 ;  /* 0x0000761000389816 */ /* 0x000fe20000000038 */
[----:B---3--:R-:W-:Y:S06]  /*57c0*/  @UP1 UIMAD.WIDE UR4, UR6, 0x4, UR4 ;  /* 0x00000004060418a5 */ /* 0x008fec000f8e0204 */
[----:B------:R-:W-:Y:S01]  /*57d0*/  IMAD.U32 R6, RZ, RZ, UR4 ;  /* 0x00000004ff067e24 */ /* 0x000fe2000f8e00ff */
[----:B------:R-:W-:Y:S04]  /*57e0*/  MOV R7, UR5 ;  /* 0x0000000500077c02 */ /* 0x000fe80008000f00 */
[----:B------:R-:W3:Y:S01]  /*57f0*/  @!UP1 LDCU UR4, c[0x0][0x880] ;  /* 0x00011000ff0497ac */ /* 0x000ee20008000800 */
[----:B--2--5:R4:W5:Y:S02]  /*5800*/  @P1 LDG.E R27, desc[UR8][R6.64] ;  /* 0x00000008061b1981 */ /* 0x024964000c1e1900 */
[----:B---34-:R-:W-:Y:S07]  /*5810*/  @!P1 IMAD.U32 R27, RZ, RZ, UR4 ;  /* 0x00000004ff1b9e24 */ /* 0x018fee000f8e00ff */
.L_x_92:
[----:B-----5:R-:W-:Y:S01]  /*5820*/  @!P0 FSETP.EQ.AND P2, PT, R27, RZ, PT ;  /* 0x000000ff1b00820b */ /* 0x020fe20003f42000 */
[----:B------:R-:W-:Y:S01]  /*5830*/  @!UPT UIADD3 URZ, UPT, UPT, URZ, URZ, URZ ;  /* 0x000000fffffff290 */ /* 0x000fe2000fffe0ff */
[----:B------:R-:W-:Y:S11]  /*5840*/  @!P0 BRA `(.L_x_93) ;  /* 0x0000000000148947 */ /* 0x000ff60003800000 */
[----:B------:R-:W-:Y:S02]  /*5850*/  LOP3.LUT P0, RZ, R56, 0xff, RZ, 0xc0, !PT ;  /* 0x000000ff38ff7812 */ /* 0x000fe4000780c0ff */
[----:B------:R-:W-:Y:S04]  /*5860*/  PLOP3.LUT P2, PT, PT, PT, UP1, 0x80, 0x8 ;  /* 0x000000000008781c */ /* 0x000fe80003f4f018 */
[----:B------:R-:W-:Y:S07]  /*5870*/  PLOP3.LUT P2, PT, P2, PT, PT, 0x8, 0x80 ;  /* 0x000000000080781c */ /* 0x000fee000174e170 */
[----:B------:R-:W-:Y:S11]  /*5880*/  @P0 FSETP.EQ.AND P2, PT, R27, RZ, PT ;  /* 0x000000ff1b00020b */ /* 0x000ff60003f42000 */
[----:B------:R-:W-:Y:S02]  /*5890*/  @!UPT UIADD3 URZ, UPT, UPT, URZ, URZ, URZ ;  /* 0x000000fffffff290 */ /* 0x000fe4000fffe0ff */
.L_x_93:
[----:B------:R-:W3:Y:S01]  /*58a0*/  SYNCS.PHASECHK.TRANS64.TRYWAIT P0, [UR21+0x40], R4 ;  /* 0x00004004ff0075a7 */ /* 0x000ee20008001115 */
[----:B------:R-:W-:Y:S04]  /*58b0*/  ELECT P1, URZ, PT ;  /* 0x0000000000ff782f */ /* 0x000fe80003820000 */
[----:B------:R-:W-:Y:S01]  /*58c0*/  PLOP3.LUT P1, PT, P2, P1, PT, 0xf2, 0x2f ;  /* 0x00000000002f781c */ /* 0x000fe20001723e72 */
[----:B------:R-:W-:Y:S01]  /*58d0*/  @!UPT UIADD3 URZ, UPT, UPT, URZ, URZ, URZ ;  /* 0x000000fffffff290 */ /* 0x000fe2000fffe0ff */
[----:B---3--:R-:W-:Y:S11]  /*58e0*/  @!P0 BRA `(.L_x_94) ;  /* 0x0000004400f48947 */ /* 0x008ff60003800000 */
.L_x_180:
[----:B------:R-:W-:Y:S01]  /*58f0*/  @!P1 IADD3 R2, P0, PT, R12, 0x580, RZ ;  /* 0x000005800c029810 */ /* 0x000fe20007f1e0ff */
[----:B------:R-:W-:Y:S01]  /*5900*/  VOTEU.ALL UP0, P1 ;  /* 0x0000000000ff7886 */ /* 0x000fe20000800000 */
[----:B------:R-:W-:Y:S01]  /*5910*/  UMOV UR6, 0x0 ;  /* 0x0000000000067882 */ /* 0x000fe20000000000 */
[----:B------:R-:W-:Y:S01]  /*5920*/  UMOV UR7, 0x10000000 ;  /* 0x1000000000077882 */ /* 0x000fe20000000000 */
[----:B------:R-:W-:Y:S01]  /*5930*/  @!P1 R2UR UR5, R2 ;  /* 0x00000000020592ca */ /* 0x000fe200000e0000 */
[----:B--2---:R-:W-:Y:S01]  /*5940*/  @!P1 IMAD.X R0, RZ, RZ, R13, P0 ;  /* 0x000000ffff009224 */ /* 0x004fe200000e060d */
[----:B------:R-:W-:Y:S01]  /*5950*/  @!UP0 UIADD3 UR32, UPT, UPT, UR21, 0x200, URZ ;  /* 0x0000020015208890 */ /* 0x000fe2000fffe0ff */
[----:B------:R-:W-:Y:S01]  /*5960*/  VOTEU.ALL UP0, P1 ;  /* 0x0000000000ff7886 */ /* 0x000fe20000800000 */
[----:B------:R-:W-:Y:S02]  /*5970*/  UMOV UR36, UR60 ;  /* 0x0000003c00247c82 */ /* 0x000fe40008000000 */
[----:B------:R-:W-:Y:S01]  /*5980*/  @!P1 R2UR UR4, R0 ;  /* 0x00000000000492ca */ /* 0x000fe200000e0000 */
[----:B------:R-:W-:Y:S06]  /*5990*/  @!P1 IMAD.MOV.U32 R0, RZ, RZ, 0x2000 ;  /* 0x00002000ff009424 */ /* 0x000fec00078e00ff */
[----:B------:R-:W-:Y:S06]  /*59a0*/  IMAD.U32 R6, RZ, RZ, UR5 ;  /* 0x00000005ff067e24 */ /* 0x000fec000f8e00ff */
[----:B------:R-:W-:Y:S01]  /*59b0*/  IMAD.U32 R7, RZ, RZ, UR4 ;  /* 0x00000004ff077e24 */ /* 0x000fe2000f8e00ff */
[----:B------:R-:W-:Y:S04]  /*59c0*/  @!P1 R2UR UR4, R6 ;  /* 0x00000000060492ca */ /* 0x000fe800000e0000 */
[----:B------:R-:W-:Y:S11]  /*59d0*/  @!P1 R2UR UR5, R7 ;  /* 0x00000000070592ca */ /* 0x000ff600000e0000 */
[----:B------:R-:W-:Y:S02]  /*59e0*/  @!UPT UIADD3 URZ, UPT, UPT, URZ, URZ, URZ ;  /* 0x000000fffffff290 */ /* 0x000fe4000fffe0ff */
[----:B------:R2:W-:Y:S01]  /*59f0*/  @!UP0 UTMALDG.3D [UR32], [UR4], desc[UR6] ;  /* 0x00000620040085b4 */ /* 0x0005e20008011000 */
[----:B------:R3:W-:Y:S01]  /*5a00*/  @!P1 SYNCS.ARRIVE.TRANS64.RED.A0TR RZ, [UR21+0x20], R0 ;  /* 0x00002000ffff99a7 */ /* 0x0007e20008300415 */
[----:B--2---:R-:W-:Y:S09]  /*5a10*/  UPRMT UR4, UR62, 0x654, UR33 ;  /* 0x000006543e047896 */ /* 0x004ff20008000021 */
[----:B------:R-:W-:Y:S01]  /*5a20*/  SYNCS.ARRIVE.TRANS64.RED.A1T0 RZ, [UR4], RZ ;  /* 0x000000ffffff79a7 */ /* 0x000fe20008100404 */
[----:B------:R-:W2:Y:S02]  /*5a30*/  SYNCS.PHASECHK.TRANS64.TRYWAIT P0, [UR21+0x48], R4 ;  /* 0x00004804ff0075a7 */ /* 0x000ea40008001115 */
[----:B--23--:R-:W-:Y:S05]  /*5a40*/  @!P0 BRA `(.L_x_95) ;  /* 0x0000004400b48947 */ /* 0x00cfea0003800000 */
.L_x_182:
[----:B------:R-:W-:Y:S01]  /*5a50*/  @!P1 IADD3 R2, P0, PT, R12, 0x580, RZ ;  /* 0x000005800c029810 */ /* 0x000fe20007f1e0ff */
[----:B------:R-:W-:Y:S01]  /*5a60*/  VOTEU.ALL UP0, P1 ;  /* 0x0000000000ff7886 */ /* 0x000fe20000800000 */
[----:B------:R-:W-:Y:S01]  /*5a70*/  UMOV UR6, 0x0 ;  /* 0x0000000000067882 */ /* 0x000fe20000000000 */
[----:B------:R-:W-:Y:S01]  /*5a80*/  UMOV UR7, 0x10000000 ;  /* 0x1000000000077882 */ /* 0x000fe20000000000 */
[----:B------:R-:W-:Y:S01]  /*5a90*/  @!P1 R2UR UR5, R2 ;  /* 0x00000000020592ca */ /* 0x000fe200000e0000 */
[----:B------:R-:W-:Y:S01]  /*5aa0*/  @!P1 IMAD.X R0, RZ, RZ, R13, P0 ;  /* 0x000000ffff009224 */ /* 0x000fe200000e060d */
[----:B------:R-:W-:Y:S02]  /*5ab0*/  @!UP0 UIADD3 UR26, UPT, UPT, UR34, 0x10, URZ ;  /* 0x00000010221a8890 */ /* 0x000fe4000fffe0ff */
[----:B------:R-:W-:Y:S02]  /*5ac0*/  @!UP0 UIADD3 UR24, UPT, UPT, UR21, 0x2200, URZ ;  /* 0x0000220015188890 */ /* 0x000fe4000fffe0ff */
[----:B------:R-:W-:Y:S01]  /*5ad0*/  @!P1 R2UR UR4, R0 ;  /* 0x00000000000492ca */ /* 0x000fe200000e0000 */
[----:B------:R-:W-:Y:S01]  /*5ae0*/  VOTEU.ALL UP0, P1 ;  /* 0x0000000000ff7886 */ /* 0x000fe20000800000 */
[----:B------:R-:W-:Y:S01]  /*5af0*/  UMOV UR27, UR35 ;  /* 0x00000023001b7c82 */ /* 0x000fe20008000000 */
[----:B------:R-:W-:Y:S01]  /*5b00*/  UMOV UR28, UR60 ;  /* 0x0000003c001c7c82 */ /* 0x000fe20008000000 */
[----:B------:R-:W-:Y:S03]  /*5b10*/  @!P1 IMAD.MOV.U32 R0, RZ, RZ, 0x2000 ;  /* 0x00002000ff009424 */ /* 0x000fe600078e00ff */
[----:B------:R-:W-:Y:S06]  /*5b20*/  IMAD.U32 R6, RZ, RZ, UR5 ;  /* 0x00000005ff067e24 */ /* 0x000fec000f8e00ff */
[----:B------:R-:W-:Y:S01]  /*5b30*/  IMAD.U32 R7, RZ, RZ, UR4 ;  /* 0x00000004ff077e24 */ /* 0x000fe2000f8e00ff */
[----:B------:R-:W-:Y:S04]  /*5b40*/  @!P1 R2UR UR4, R6 ;  /* 0x00000000060492ca */ /* 0x000fe800000e0000 */
[----:B------:R-:W-:Y:S11]  /*5b50*/  @!P1 R2UR UR5, R7 ;  /* 0x00000000070592ca */ /* 0x000ff600000e0000 */
[----:B------:R-:W-:Y:S02]  /*5b60*/  @!UPT UIADD3 URZ, UPT, UPT, URZ, URZ, URZ ;  /* 0x000000fffffff290 */ /* 0x000fe4000fffe0ff */
[----:B------:R3:W-:Y:S01]  /*5b70*/  @!UP0 UTMALDG.3D [UR24], [UR4], desc[UR6] ;  /* 0x00000618040085b4 */ /* 0x0007e20008011000 */
[----:B------:R4:W-:Y:S01]  /*5b80*/  @!P1 SYNCS.ARRIVE.TRANS64.RED.A0TR RZ, [UR21+0x28], R0 ;  /* 0x00002800ffff99a7 */ /* 0x0009e20008300415 */
[----:B---3--:R-:W-:Y:S09]  /*5b90*/  UPRMT UR4, UR62, 0x654, UR25 ;  /* 0x000006543e047896 */ /* 0x008ff20008000019 */
[----:B------:R-:W-:Y:S01]  /*5ba0*/  SYNCS.ARRIVE.TRANS64.RED.A1T0 RZ, [UR4], RZ ;  /* 0x000000ffffff79a7 */ /* 0x000fe20008100404 */
[----:B------:R-:W3:Y:S02]  /*5bb0*/  SYNCS.PHASECHK.TRANS64.TRYWAIT P0, [UR21+0x50], R4 ;  /* 0x00005004ff0075a7 */ /* 0x000ee40008001115 */
[----:B---34-:R-:W-:Y:S05]  /*5bc0*/  @!P0 BRA `(.L_x_96) ;  /* 0x00000044006c8947 */ /* 0x018fea0003800000 */
.L_x_184:
[----:B------:R-:W-:Y:S01]  /*5bd0*/  @!P1 IADD3 R2, P0, PT, R12, 0x580, RZ ;  /* 0x000005800c029810 */ /* 0x000fe20007f1e0ff */
[----:B------:R-:W-:Y:S01]  /*5be0*/  VOTEU.ALL UP0, P1 ;  /* 0x0000000000ff7886 */ /* 0x000fe20000800000 */
[----:B------:R-:W-:Y:S01]  /*5bf0*/  UMOV UR6, 0x0 ;  /* 0x0000000000067882 */ /* 0x000fe20000000000 */
[----:B------:R-:W-:Y:S01]  /*5c00*/  UMOV UR7, 0x10000000 ;  /* 0x1000000000077882 */ /* 0x000fe20000000000 */
[----:B------:R-:W-:Y:S01]  /*5c10*/  @!P1 R2UR UR5, R2 ;  /* 0x00000000020592ca */ /* 0x000fe200000e0000 */
[----:B------:R-:W-:Y:S01]  /*5c20*/  @!P1 IMAD.X R0, RZ, RZ, R13, P0 ;  /* 0x000000ffff009224 */ /* 0x000fe200000e060d */
[----:B------:R-:W-:Y:S01]  /*5c30*/  @!UP0 UIADD3 UR18, UPT, UPT, UR34, 0x20, URZ ;  /* 0x0000002022128890 */ /* 0x000fe2000fffe0ff */
[----:B------:R-:W-:Y:S01]  /*5c40*/  VIADD R10, R10, 0x1 ;  /* 0x000000010a0a7836 */ /* 0x000fe20000000000 */
        /* <DEDUP_REMOVED lines=17> */
.L_x_186:
[----:B------:R-:W-:Y:S01]  /*5d60*/  @!P1 IADD3 R2, P0, PT, R12, 0x580, RZ ;  /* 0x000005800c029810 */ /* 0x000fe20007f1e0ff */
[----:B------:R-:W-:Y:S01]  /*5d70*/  VOTEU.ALL UP0, P1 ;  /* 0x0000000000ff7886 */ /* 0x000fe20000800000 */
[----:B------:R-:W-:Y:S01]  /*5d80*/  UMOV UR6, 0x0 ;  /* 0x0000000000067882 */ /* 0x000fe20000000000 */
[----:B------:R-:W-:Y:S01]  /*5d90*/  UMOV UR7, 0x10000000 ;  /* 0x1000000000077882 */ /* 0x000fe20000000000 */
[----:B------:R-:W-:Y:S01]  /*5da0*/  @!P1 R2UR UR5, R2 ;  /* 0x00000000020592ca */ /* 0x000fe200000e0000 */
[----:B------:R-:W-:Y:S01]  /*5db0*/  @!P1 IMAD.X R0, RZ, RZ, R13, P0 ;  /* 0x000000ffff009224 */ /* 0x000fe200000e060d */
[----:B------:R-:W-:Y:S01]  /*5dc0*/  @!UP0 UIADD3 UR10, UPT, UPT, UR34, 0x30, URZ ;  /* 0x00000030220a8890 */ /* 0x000fe2000fffe0ff */
[----:B------:R-:W-:Y:S01]  /*5dd0*/  R2UR UR18, R58 ;  /* 0x000000003a1272ca */ /* 0x000fe200000e0000 */
[----:B------:R-:W-:Y:S01]  /*5de0*/  @!UP0 UIADD3 UR8, UPT, UPT, UR21, 0x6200, URZ ;  /* 0x0000620015088890 */ /* 0x000fe2000fffe0ff */
[----:B------:R-:W-:Y:S01]  /*5df0*/  R2UR UR16, R59 ;  /* 0x000000003b1072ca */ /* 0x000fe200000e0000 */
[----:B------:R-:W-:Y:S01]  /*5e00*/  @!UP0 UIADD3 UR9, UPT, UPT, UR21, 0x38, URZ ;  /* 0x0000003815098890 */ /* 0x000fe2000fffe0ff */
[----:B------:R-:W-:Y:S01]  /*5e10*/  @!P1 R2UR UR4, R0 ;  /* 0x00000000000492ca */ /* 0x000fe200000e0000 */
[----:B------:R-:W-:Y:S01]  /*5e20*/  VOTEU.ALL UP0, P1 ;  /* 0x0000000000ff7886 */ /* 0x000fe20000800000 */
[----:B------:R-:W-:Y:S01]  /*5e30*/  UMOV UR11, UR35 ;  /* 0x00000023000b7c82 */ /* 0x000fe20008000000 */
[----:B------:R-:W-:Y:S01]  /*5e40*/  UMOV UR12, UR60 ;  /* 0x0000003c000c7c82 */ /* 0x000fe20008000000 */
[C---:B------:R-:W-:Y:S01]  /*5e50*/  ISETP.NE.AND P0, PT, R10.reuse, 0x2, PT ;  /* 0x000000020a00780c */ /* 0x040fe20003f05270 */
[----:B------:R-:W-:Y:S01]  /*5e60*/  UMOV UR60, UR29 ;  /* 0x0000001d003c7c82 */ /* 0x000fe20008000000 */
[----:B--2---:R-:W-:Y:S01]  /*5e70*/  IMAD.U32 R4, RZ, RZ, UR5 ;  /* 0x00000005ff047e24 */ /* 0x004fe2000f8e00ff */
[----:B------:R-:W-:Y:S01]  /*5e80*/  LOP3.LUT R11, R11, 0x1, RZ, 0x3c, !PT ;  /* 0x000000010b0b7812 */ /* 0x000fe200078e3cff */
[----:B------:R-:W-:Y:S01]  /*5e90*/  UPLOP3.LUT UP4, UPT, UPT, UPT, UPT, 0x80, 0x8 ;  /* 0x000000000008789c */ /* 0x000fe20003f8f070 */
[----:B------:R-:W-:Y:S01]  /*5ea0*/  SEL R0, RZ, 0x1, P0 ;  /* 0x00000001ff007807 */ /* 0x000fe20000000000 */
[----:B------:R-:W-:Y:S01]  /*5eb0*/  UIADD3 UR28, UPT, UPT, UR13, UR18, URZ ;  /* 0x000000120d1c7290 */ /* 0x000fe2000fffe0ff */
[----:B------:R-:W-:Y:S01]  /*5ec0*/  SEL R10, R10, RZ, P0 ;  /* 0x000000ff0a0a7207 */ /* 0x000fe20000000000 */
[----:B------:R-:W-:Y:S01]  /*5ed0*/  UIADD3 UR24, UPT, UPT, UR14, UR16, URZ ;  /* 0x000000100e187290 */ /* 0x000fe2000fffe0ff */
[----:B------:R-:W-:Y:S01]  /*5ee0*/  IMAD.U32 R5, RZ, RZ, UR4 ;  /* 0x00000004ff057e24 */ /* 0x000fe2000f8e00ff */
[----:B------:R-:W-:Y:S02]  /*5ef0*/  @!P1 R2UR UR4, R4 ;  /* 0x00000000040492ca */ /* 0x000fe400000e0000 */
[----:B------:R-:W-:Y:S02]  /*5f00*/  LOP3.LUT R9, R9, R0, RZ, 0x3c, !PT ;  /* 0x0000000009097212 */ /* 0x000fe400078e3cff */
[----:B------:R-:W-:Y:S11]  /*5f10*/  @!P1 R2UR UR5, R5 ;  /* 0x00000000050592ca */ /* 0x000ff600000e0000 */
[----:B------:R-:W-:Y:S02]  /*5f20*/  @!UPT UIADD3 URZ, UPT, UPT, URZ, URZ, URZ ;  /* 0x000000fffffff290 */ /* 0x000fe4000fffe0ff */
[----:B------:R2:W-:Y:S01]  /*5f30*/  @!UP0 UTMALDG.3D [UR8], [UR4], desc[UR6] ;  /* 0x00000608040085b4 */ /* 0x0005e20008011000 */
[----:B------:R2:W-:Y:S01]  /*5f40*/  @!P1 SYNCS.ARRIVE.TRANS64.RED.A0TR RZ, [UR21+0x38], R3 ;  /* 0x00003803ffff99a7 */ /* 0x0005e20008300415 */
[----:B------:R-:W-:Y:S01]  /*5f50*/  SYNCS.ARRIVE.TRANS64.RED.A1T0 RZ, [UR44], RZ ;  /* 0x000000ffffff79a7 */ /* 0x000fe2000810042c */
[----:B------:R-:W-:Y:S05]  /*5f60*/  BRA.U UP2, `(.L_x_98) ;  /* 0xfffffff102487547 */ /* 0x000fea000b83ffff */
[----:B--2---:R-:W-:-:S04]  /*5f70*/  SHF.L.U32 R3, R11, 0x1f, RZ ;  /* 0x0000001f0b037819 */ /* 0x004fc800000006ff */
[----:B------:R-:W2:Y:S02]  /*5f80*/  SYNCS.PHASECHK.TRANS64.TRYWAIT P0, [UR21+0x40], R3 ;  /* 0x00004003ff0075a7 */ /* 0x000ea40008001115 */
[----:B--2---:R-:W-:Y:S05]  /*5f90*/  @!P0 BRA `(.L_x_99) ;  /* 0x0000004000a88947 */ /* 0x004fea0003800000 */
.L_x_188:
[----:B------:R-:W3:Y:S02]  /*5fa0*/  SYNCS.PHASECHK.TRANS64.TRYWAIT P0, [UR21+0x48], R3 ;  /* 0x00004803ff0075a7 */ /* 0x000ee40008001115 */
[----:B---3--:R-:W-:Y:S05]  /*5fb0*/  @!P0 BRA `(.L_x_100) ;  /* 0x0000004000b88947 */ /* 0x008fea0003800000 */
.L_x_190:
[----:B------:R-:W3:Y:S02]  /*5fc0*/  SYNCS.PHASECHK.TRANS64.TRYWAIT P0, [UR21+0x50], R3 ;  /* 0x00005003ff0075a7 */ /* 0x000ee40008001115 */
[----:B---3--:R-:W-:Y:S05]  /*5fd0*/  @!P0 BRA `(.L_x_101) ;  /* 0x0000004000c88947 */ /* 0x008fea0003800000 */
.L_x_192:
[----:B--2---:R-:W-:-:S07]  /*5fe0*/  MOV R0, UR21 ;  /* 0x0000001500007c02 */ /* 0x004fce0008000f00 */
.L_x_102:
[----:B--2---:R-:W-:-:S04]  /*5ff0*/  SHF.L.U32 R3, R11, 0x1f, RZ ;  /* 0x0000001f0b037819 */ /* 0x004fc800000006ff */
[----:B------:R2:W3:Y:S03]  /*6000*/  SYNCS.PHASECHK.TRANS64.TRYWAIT P0, [R0+URZ+0x58], R3 ;  /* 0x00005803000075a7 */ /* 0x0004e600080011ff */
[----:B---3--:R-:W-:Y:S05]  /*6010*/  @!P0 NANOSLEEP.SYNCS 0x989680 ;  /* 0x009896800000895d */ /* 0x008fea0003900000 */
[----:B------:R-:W3:Y:S02]  /*6020*/  @!P0 SYNCS.PHASECHK.TRANS64 P0, [R0+URZ+0x58], R3 ;  /* 0x00005803000085a7 */ /* 0x000ee400080010ff */
[----:B-1-3--:R-:W-:Y:S05]  /*6030*/  @P0 EXIT ;  /* 0x000000000000094d */ /* 0x00afea0003800000 */
[----:B------:R-:W-:Y:S05]  /*6040*/  BRA `(.L_x_102) ;  /* 0xfffffffc00e87947 */ /* 0x000fea000383ffff */
.L_x_87:
[----:B------:R-:W-:-:S06]  /*6050*/  UISETP.GE.AND UP0, UPT, UR20, 0x4, UPT ;  /* 0x000000041400788c */ /* 0x000fcc000bf06270 */
[----:B------:R-:W-:-:S13]  /*6060*/  PLOP3.LUT P0, PT, PT, PT, UP0, 0x80, 0x8 ;  /* 0x000000000008781c */ /* 0x000fda0003f0f008 */
[----:B-1----:R-:W-:Y:S05]  /*6070*/  @!P0 EXIT ;  /* 0x000000000000894d */ /* 0x002fea0003800000 */
[----:B------:R-:W-:Y:S01]  /*6080*/  BAR.SYNC.DEFER_BLOCKING 0x6, 0xa0 ;  /* 0x0182800000007b1d */ /* 0x000fe20000010000 */
[C---:B------:R-:W-:Y:S01]  /*6090*/  IMAD.SHL.U32 R2, R70.reuse, 0x10, RZ ;  /* 0x0000001046027824 */ /* 0x040fe200078e00ff */
[C---:B------:R-:W-:Y:S01]  /*60a0*/  SHF.L.U32 R23, R70.reuse, 0x10, RZ ;  /* 0x0000001046177819 */ /* 0x040fe200000006ff */
[C---:B------:R-:W-:Y:S01]  /*60b0*/  IMAD.SHL.U32 R69, R70.reuse, 0x2, RZ ;  /* 0x0000000246457824 */ /* 0x040fe200078e00ff */
[----:B------:R-:W-:Y:S01]  /*60c0*/  LOP3.LUT R71, R70, 0x60, RZ, 0xc0, !PT ;  /* 0x0000006046477812 */ /* 0x000fe200078ec0ff */
[----:B------:R-:W-:Y:S01]  /*60d0*/  HFMA2 R62, -RZ, RZ, 0, 0 ;  /* 0x00000000ff3e7431 */ /* 0x000fe200000001ff */
[----:B------:R-:W-:Y:S02]  /*60e0*/  UMOV UR43, 0x400 ;  /* 0x00000400002b7882 */ /* 0x000fe40000000000 */
[----:B------:R-:W1:Y:S01]  /*60f0*/  LDC.64 R54, c[0x0][0x8b0] ;  /* 0x00022c00ff367b82 */ /* 0x000e620000000a00 */
[----:B------:R-:W-:Y:S01]  /*6100*/  ULEA UR43, UR62, UR43, 0x18 ;  /* 0x0000002b3e2b7291 */ /* 0x000fe2000f8ec0ff */
[----:B------:R-:W-:Y:S01]  /*6110*/  LOP3.LUT R6, R2, 0x60, RZ, 0xc0, !PT ;  /* 0x0000006002067812 */ /* 0x000fe200078ec0ff */
[----:B------:R-:W2:Y:S01]  /*6120*/  LDCU.64 UR6, c[0x0][0x890] ;  /* 0x00011200ff0677ac */ /* 0x000ea20008000a00 */
[----:B------:R-:W-:Y:S01]  /*6130*/  LOP3.LUT R68, R70, 0x2, RZ, 0xc0, !PT ;  /* 0x0000000246447812 */ /* 0x000fe200078ec0ff */
[----:B------:R-:W-:Y:S01]  /*6140*/  IMAD.MOV.U32 R66, RZ, RZ, 0x1 ;  /* 0x00000001ff427424 */ /* 0x000fe200078e00ff */
[----:B------:R-:W-:Y:S01]  /*6150*/  LOP3.LUT R69, R6, 0xc, R69, 0xf8, !PT ;  /* 0x0000000c06457812 */ /* 0x000fe200078ef845 */
[----:B------:R-:W-:Y:S01]  /*6160*/  UIADD3 UR4, UPT, UPT, UR43, 0x200, URZ ;  /* 0x000002002b047890 */ /* 0x000fe2000fffe0ff */
[----:B------:R-:W3:Y:S01]  /*6170*/  LDC.64 R52, c[0x0][0x8a8] ;  /* 0x00022a00ff347b82 */ /* 0x000ee20000000a00 */
[----:B------:R-:W-:Y:S01]  /*6180*/  LOP3.LUT R23, R23, 0x600000, RZ, 0xc0, !PT ;  /* 0x0060000017177812 */ /* 0x000fe200078ec0ff */
[----:B------:R-:W-:Y:S01]  /*6190*/  IMAD.MOV.U32 R22, RZ, RZ, RZ ;  /* 0x000000ffff167224 */ /* 0x000fe200078e00ff */
[----:B------:R-:W-:-:S02]  /*61a0*/  LOP3.LUT R69, R69, 0x790, R2, 0xf8, !PT ;  /* 0x0000079045457812 */ /* 0x000fc400078ef802 */
[----:B------:R-:W-:Y:S01]  /*61b0*/  CS2R R64, SRZ ;  /* 0x0000000000407805 */ /* 0x000fe2000001ff00 */
[----:B------:R-:W-:Y:S01]  /*61c0*/  IMAD.U32 R60, RZ, RZ, UR4 ;  /* 0x00000004ff3c7e24 */ /* 0x000fe2000f8e00ff */
[----:B------:R-:W-:Y:S01]  /*61d0*/  LOP3.LUT R70, R70, 0x4, RZ, 0xc0, !PT ;  /* 0x0000000446467812 */ /* 0x000fe200078ec0ff */
[----:B------:R-:W4:Y:S01]  /*61e0*/  LDCU UR58, c[0x0][0x370] ;  /* 0x00006e00ff3a77ac */ /* 0x000f220008000800 */
[----:B------:R-:W4:Y:S02]  /*61f0*/  LDS R0, [UR43+0x120] ;  /* 0x0001202bff007984 */ /* 0x000f240008000800 */
[----:B------:R-:W-:Y:S01]  /*6200*/  LEA R69, R69, R60, 0x2 ;  /* 0x0000003c45457211 */ /* 0x000fe200078e10ff */
[----:B------:R-:W1:Y:S01]  /*6210*/  LDCU UR42, c[0x0][0xb0c] ;  /* 0x00016180ff2a77ac */ /* 0x000e620008000800 */
[----:B--2---:R-:W-:Y:S01]  /*6220*/  IMAD.U32 R73, RZ, RZ, UR6 ;  /* 0x00000006ff497e24 */ /* 0x004fe2000f8e00ff */
[----:B------:R-:W-:Y:S02]  /*6230*/  MOV R72, UR7 ;  /* 0x0000000700487c02 */ /* 0x000fe40008000f00 */
[--C-:B------:R-:W-:Y:S01]  /*6240*/  IMAD R68, R68, -0x10, R69.reuse ;  /* 0xfffffff044447824 */ /* 0x100fe200078e0245 */
[----:B------:R-:W2:Y:S01]  /*6250*/  LDCU UR38, c[0x0][0xb30] ;  /* 0x00016600ff2677ac */ /* 0x000ea20008000800 */
[----:B------:R-:W-:Y:S01]  /*6260*/  IMAD R67, R70, -0x10, R69 ;  /* 0xfffffff046437824 */ /* 0x000fe200078e0245 */
[----:B------:R-:W1:Y:S01]  /*6270*/  LDCU.64 UR56, c[0x0][0x888] ;  /* 0x00011100ff3877ac */ /* 0x000e620008000a00 */
[----:B------:R-:W1:Y:S01]  /*6280*/  LDCU.64 UR40, c[0x0][0xb28] ;  /* 0x00016500ff2877ac */ /* 0x000e620008000a00 */
[----:B------:R-:W1:Y:S01]  /*6290*/  LDCU.128 UR52, c[0x0][0xb10] ;  /* 0x00016200ff3477ac */ /* 0x000e620008000c00 */
[----:B------:R-:W1:Y:S01]  /*62a0*/  LDCU UR47, c[0x0][0x374] ;  /* 0x00006e80ff2f77ac */ /* 0x000e620008000800 */
[----:B------:R-:W-:Y:S01]  /*62b0*/  UMOV UR46, URZ ;  /* 0x000000ff002e7c82 */ /* 0x000fe20008000000 */
[----:B------:R-:W-:Y:S01]  /*62c0*/  UMOV UR45, URZ ;  /* 0x000000ff002d7c82 */ /* 0x000fe20008000000 */
[----:B-1234-:R-:W-:-:S07]  /*62d0*/  IMAD.IADD R23, R0, 0x1, R23 ;  /* 0x0000000100177824 */ /* 0x01efce00078e0217 */
.L_x_146:
[----:B------:R-:W-:Y:S02]  /*62e0*/  LEA R3, R62, UR43, 0x3 ;  /* 0x0000002b3e037c11 */ /* 0x000fe4000f8e18ff */
[----:B------:R-:W-:Y:S02]  /*62f0*/  SHF.L.U32 R0, R64, 0x1f, RZ ;  /* 0x0000001f40007819 */ /* 0x000fe400000006ff */
[----:B-1----:R-:W-:Y:S02]  /*6300*/  LEA R5, R62, UR43, 0x4 ;  /* 0x0000002b3e057c11 */ /* 0x002fe4000f8e20ff */
[----:B------:R-:W1:Y:S02]  /*6310*/  SYNCS.PHASECHK.TRANS64.TRYWAIT P0, [R3+URZ+0x70], R0 ;  /* 0x00007000030075a7 */ /* 0x000e6400080011ff */
[----:B-12---:R-:W-:Y:S05]  /*6320*/  @!P0 BRA `(.L_x_103) ;  /* 0x00000040000c8947 */ /* 0x006fea0003800000 */
.L_x_193:
[----:B------:R-:W2:Y:S01]  /*6330*/  LDS.128 R4, [R5+0x100] ;  /* 0x0001000005047984 */ /* 0x000ea20000000c00 */
        /* <DEDUP_REMOVED lines=10> */
[----:B------:R-:W-:Y:S01]  /*63e0*/  PLOP3.LUT P0, PT, PT, PT, UP1, 0x80, 0x8 ;  /* 0x000000000008781c */ /* 0x000fe20003f0f018 */
[----:B------:R-:W-:Y:S11]  /*63f0*/  UP2UR UR61, UPR, URZ, 0x2 ;  /* 0x00000002ff3d7883 */ /* 0x000ff60008000000 */
[----:B------:R-:W-:Y:S01]  /*6400*/  @!UPT UIADD3 URZ, UPT, UPT, URZ, URZ, URZ ;  /* 0x000000fffffff290 */ /* 0x000fe2000fffe0ff */
[----:B-1----:R-:W-:Y:S02]  /*6410*/  @P0 SHF.R.U32.HI R0, RZ, 0x10, R5 ;  /* 0x00000010ff000819 */ /* 0x002fe40000011605 */
        /* <DEDUP_REMOVED lines=12> */
[----:B------:R-:W2:Y:S01]  /*64e0*/  LDCU UR12, c[0x0][0xb20] ;  /* 0x00016400ff0c77ac */ /* 0x000ea20008000800 */
[----:B------:R-:W-:Y:S02]  /*64f0*/  UIMAD.WIDE.U32 UR4, UR47, UR55, URZ ;  /* 0x000000372f0472a5 */ /* 0x000fe4000f8e00ff */
[----:B------:R-:W-:Y:S02]  /*6500*/  UIMAD.WIDE.U32 UR6, UR58, UR52, URZ ;  /* 0x000000343a0672a5 */ /* 0x000fe4000f8e00ff */
[----:B------:R-:W-:Y:S02]  /*6510*/  UISETP.NE.AND UP0, UPT, UR54, 0x1, UPT ;  /* 0x000000013600788c */ /* 0x000fe4000bf05270 */
[----:B------:R-:W-:Y:S02]  /*6520*/  UIMAD.WIDE.U32 UR8, UR36, UR55, URZ ;  /* 0x00000037240872a5 */ /* 0x000fe4000f8e00ff */
[----:B------:R-:W-:Y:S02]  /*6530*/  UIMAD.WIDE.U32 UR10, UR37, UR52, URZ ;  /* 0x00000034250a72a5 */ /* 0x000fe4000f8e00ff */
[----:B------:R-:W-:Y:S02]  /*6540*/  UISETP.NE.AND UP1, UPT, UR42, 0x1, UPT ;  /* 0x000000012a00788c */ /* 0x000fe4000bf25270 */
[----:B------:R-:W-:Y:S01]  /*6550*/  UISETP.NE.AND UP2, UPT, UR39, 0x1, UPT ;  /* 0x000000012700788c */ /* 0x000fe2000bf45270 */
[----:B------:R-:W-:Y:S02]  /*6560*/  UMOV UR4, UR5 ;  /* 0x0000000500047c82 */ /* 0x000fe40008000000 */
[----:B--2---:R-:W-:Y:S03]  /*6570*/  USHF.R.U32.HI UR5, URZ, UR12, UR4 ;  /* 0x0000000cff057299 */ /* 0x004fe60008011604 */
[----:B------:R-:W-:Y:S02]  /*6580*/  UMOV UR4, UR7 ;  /* 0x0000000700047c82 */ /* 0x000fe40008000000 */
[----:B------:R-:W-:Y:S02]  /*6590*/  USHF.R.U32.HI UR7, URZ, UR53, UR4 ;  /* 0x00000035ff077299 */ /* 0x000fe40008011604 */
[----:B------:R-:W-:Y:S02]  /*65a0*/  USEL UR4, UR47, UR5, !UP0 ;  /* 0x000000052f047287 */ /* 0x000fe4000c000000 */
[----:B------:R-:W-:Y:S01]  /*65b0*/  USEL UR7, UR58, UR7, !UP1 ;  /* 0x000000073a077287 */ /* 0x000fe2000c800000 */
[----:B------:R-:W-:Y:S01]  /*65c0*/  UMOV UR5, UR9 ;  /* 0x0000000900057c82 */ /* 0x000fe20008000000 */
[----:B------:R-:W-:Y:S02]  /*65d0*/  UIMAD.WIDE.U32 UR8, UR4, UR40, URZ ;  /* 0x00000028040872a5 */ /* 0x000fe4000f8e00ff */
[----:B------:R-:W-:Y:S03]  /*65e0*/  USHF.R.U32.HI UR6, URZ, UR12, UR5 ;  /* 0x0000000cff067299 */ /* 0x000fe60008011605 */
[----:B------:R-:W-:Y:S01]  /*65f0*/  UMOV UR5, UR11 ;  /* 0x0000000b00057c82 */ /* 0x000fe20008000000 */
[----:B------:R-:W-:Y:S02]  /*6600*/  UIMAD.WIDE.U32 UR10, UR7, UR40, URZ ;  /* 0x00000028070a72a5 */ /* 0x000fe4000f8e00ff */
[----:B------:R-:W-:Y:S02]  /*6610*/  USHF.R.U32.HI UR12, URZ, UR53, UR5 ;  /* 0x00000035ff0c7299 */ /* 0x000fe40008011605 */
[----:B------:R-:W-:Y:S01]  /*6620*/  USEL UR6, UR36, UR6, !UP0 ;  /* 0x0000000624067287 */ /* 0x000fe2000c000000 */
[----:B------:R-:W-:Y:S02]  /*6630*/  UMOV UR5, UR9 ;  /* 0x0000000900057c82 */ /* 0x000fe40008000000 */
[----:B------:R-:W-:Y:S01]  /*6640*/  UMOV UR10, UR11 ;  /* 0x0000000b000a7c82 */ /* 0x000fe20008000000 */
[----:B------:R-:W-:Y:S02]  /*6650*/  @UP2 USHF.R.U32.HI UR4, URZ, UR41, UR5 ;  /* 0x00000029ff042299 */ /* 0x000fe40008011605 */
[----:B------:R-:W-:Y:S02]  /*6660*/  @UP2 USHF.R.U32.HI UR7, URZ, UR41, UR10 ;  /* 0x00000029ff072299 */ /* 0x000fe4000801160a */
[----:B------:R-:W-:Y:S02]  /*6670*/  UIMAD UR4, UR39, UR4, URZ ;  /* 0x00000004270472a4 */ /* 0x000fe4000f8e02ff */
[----:B------:R-:W-:Y:S02]  /*6680*/  UIMAD.WIDE.U32 UR10, UR6, UR40, URZ ;  /* 0x00000028060a72a5 */ /* 0x000fe4000f8e00ff */
[----:B------:R-:W-:Y:S02]  /*6690*/  USEL UR5, UR37, UR12, !UP1 ;  /* 0x0000000c25057287 */ /* 0x000fe4000c800000 */
[----:B------:R-:W-:Y:S02]  /*66a0*/  UIMAD UR8, UR39, UR7, URZ ;  /* 0x00000007270872a4 */ /* 0x000fe4000f8e02ff */
[----:B------:R-:W-:Y:S03]  /*66b0*/  UISETP.GE.AND UP0, UPT, UR6, UR4, UPT ;  /* 0x000000040600728c */ /* 0x000fe6000bf06270 */
[----:B------:R-:W-:Y:S01]  /*66c0*/  UMOV UR4, UR11 ;  /* 0x0000000b00047c82 */ /* 0x000fe20008000000 */
[----:B------:R-:W-:Y:S02]  /*66d0*/  UISETP.GE.OR UP0, UPT, UR5, UR8, UP0 ;  /* 0x000000080500728c */ /* 0x000fe40008706670 */
[----:B------:R-:W-:Y:S02]  /*66e0*/  USHF.R.U32.HI UR4, URZ, UR41, UR4 ;  /* 0x00000029ff047299 */ /* 0x000fe40008011604 */
[----:B------:R-:W-:Y:S02]  /*66f0*/  UIMAD.WIDE.U32 UR8, UR5, UR40, URZ ;  /* 0x00000028050872a5 */ /* 0x000fe4000f8e00ff */
[----:B------:R-:W-:Y:S02]  /*6700*/  USEL UR11, UR6, UR4, !UP2 ;  /* 0x00000004060b7287 */ /* 0x000fe4000d000000 */
[----:B------:R-:W-:Y:S02]  /*6710*/  UIADD3 UR8, UPT, UPT, -UR5, URZ, URZ ;  /* 0x000000ff05087290 */ /* 0x000fe4000fffe1ff */
[----:B------:R-:W-:Y:S01]  /*6720*/  UIADD3 UR10, UPT, UPT, -UR11, URZ, URZ ;  /* 0x000000ff0b0a7290 */ /* 0x000fe2000fffe1ff */
[----:B------:R-:W-:Y:S01]  /*6730*/  @!UP0 UMOV UR4, UR9 ;  /* 0x0000000900048c82 */ /* 0x000fe20008000000 */
[----:B------:R-:W-:Y:S02]  /*6740*/  UIADD3 UR9, UPT, UPT, -UR6, URZ, URZ ;  /* 0x000000ff06097290 */ /* 0x000fe4000fffe1ff */
[----:B------:R-:W-:Y:S02]  /*6750*/  @!UP0 USHF.R.U32.HI UR4, URZ, UR41, UR4 ;  /* 0x00000029ff048299 */ /* 0x000fe40008011604 */
[----:B------:R-:W-:Y:S02]  /*6760*/  UIMAD UR10, UR39, UR10, UR6 ;  /* 0x0000000a270a72a4 */ /* 0x000fe4000f8e0206 */
[----:B------:R-:W-:Y:S04]  /*6770*/  @!UP0 USEL UR4, UR5, UR4, !UP2 ;  /* 0x0000000405048287 */ /* 0x000fe8000d000000 */
[----:B------:R-:W-:Y:S02]  /*6780*/  @!UP0 UIMAD UR10, UR7, UR10, UR4 ;  /* 0x0000000a070a82a4 */ /* 0x000fe4000f8e0204 */
[----:B------:R-:W-:Y:S02]  /*6790*/  @!UP0 UIADD3 UR11, UPT, UPT, UR11, -UR4, URZ ;  /* 0x800000040b0b8290 */ /* 0x000fe4000fffe0ff */
[----:B------:R-:W-:Y:S02]  /*67a0*/  UIMAD UR7, UR42, UR8, UR37 ;  /* 0x000000082a0772a4 */ /* 0x000fe4000f8e0225 */
[----:B------:R-:W-:Y:S02]  /*67b0*/  @!UP0 UIMAD UR6, UR11, UR39, UR5 ;  /* 0x000000270b0682a4 */ /* 0x000fe4000f8e0205 */
[----:B------:R-:W-:Y:S01]  /*67c0*/  UIMAD UR4, UR54, UR9, UR36 ;  /* 0x00000009360472a4 */ /* 0x000fe2000f8e0224 */
[----:B------:R-:W-:Y:S02]  /*67d0*/  @!UP0 UMOV UR5, UR10 ;  /* 0x0000000a00058c82 */ /* 0x000fe40008000000 */
[----:B------:R-:W-:Y:S02]  /*67e0*/  UIMAD UR37, UR5, UR42, UR7 ;  /* 0x0000002a052572a4 */ /* 0x000fe4000f8e0207 */
[----:B------:R-:W-:Y:S11]  /*67f0*/  UIMAD UR36, UR6, UR54, UR4 ;  /* 0x00000036062472a4 */ /* 0x000ff6000f8e0204 */
[----:B------:R-:W-:Y:S01]  /*6800*/  @!UPT UIADD3 URZ, UPT, UPT, URZ, URZ, URZ ;  /* 0x000000fffffff290 */ /* 0x000fe2000fffe0ff */
.L_x_104:
[----:B------:R-:W-:Y:S01]  /*6810*/  UISETP.NE.AND UP0, UPT, UR38, 0x1, UPT ;  /* 0x000000012600788c */ /* 0x000fe2000bf05270 */
[----:B------:R-:W-:Y:S01]  /*6820*/  LOP3.LUT P0, RZ, R60, 0x1b0, RZ, 0xc0, !PT ;  /* 0x000001b03cff7812 */ /* 0x000fe2000780c0ff */
[----:B------:R-:W-:Y:S01]  /*6830*/  USHF.L.U32 UR50, UR24, 0x7, URZ ;  /* 0x0000000718327899 */ /* 0x000fe200080006ff */
[----:B------:R-:W-:Y:S01]  /*6840*/  BSSY.RECONVERGENT B6, `(.L_x_105) ;  /* 0x0000034000067945 */ /* 0x000fe20003800200 */
[----:B------:R-:W-:Y:S01]  /*6850*/  USHF.L.U32 UR49, UR28, 0x6, URZ ;  /* 0x000000061c317899 */ /* 0x000fe200080006ff */
[----:B------:R-:W-:Y:S06]  /*6860*/  IADD3 R62, PT, PT, R62, 0x1, RZ ;  /* 0x000000013e3e7810 */ /* 0x000fec0007ffe0ff */
[----:B------:R-:W2:Y:S01]  /*6870*/  @!UP0 LDCU.128 UR12, c[0x0][0xb10] ;  /* 0x00016200ff0c87ac */ /* 0x000ea20008000c00 */
[----:B------:R-:W3:Y:S01]  /*6880*/  @!UP0 LDCU UR5, c[0x0][0xb0c] ;  /* 0x00016180ff0587ac */ /* 0x000ee20008000800 */
[----:B------:R-:W4:Y:S01]  /*6890*/  @!UP0 LDCU UR10, c[0x0][0xb20] ;  /* 0x00016400ff0a87ac */ /* 0x000f220008000800 */
[----:B--2---:R-:W-:Y:S02]  /*68a0*/  UIMAD.WIDE.U32 UR8, UR37, UR12, URZ ;  /* 0x0000000c250872a5 */ /* 0x004fe4000f8e00ff */
[----:B------:R-:W-:Y:S02]  /*68b0*/  UIMAD.WIDE.U32 UR6, UR36, UR15, URZ ;  /* 0x0000000f240672a5 */ /* 0x000fe4000f8e00ff */
[----:B------:R-:W-:Y:S03]  /*68c0*/  @!UP0 UISETP.NE.AND UP1, UPT, UR14, 0x1, UPT ;  /* 0x000000010e00888c */ /* 0x000fe6000bf25270 */
[----:B------:R-:W-:Y:S01]  /*68d0*/  @!UP0 UMOV UR4, UR9 ;  /* 0x0000000900048c82 */ /* 0x000fe20008000000 */
[----:B---3--:R-:W-:Y:S02]  /*68e0*/  @!UP0 UISETP.NE.AND UP2, UPT, UR5, 0x1, UPT ;  /* 0x000000010500888c */ /* 0x008fe4000bf45270 */
[----:B------:R-:W-:Y:S01]  /*68f0*/  @!UP0 USHF.R.U32.HI UR4, URZ, UR13, UR4 ;  /* 0x0000000dff048299 */ /* 0x000fe20008011604 */
[----:B------:R-:W-:Y:S02]  /*6900*/  @!UP0 UMOV UR6, UR7 ;  /* 0x0000000700068c82 */ /* 0x000fe40008000000 */
[----:B----4-:R-:W-:Y:S02]  /*6910*/  @!UP0 USHF.R.U32.HI UR6, URZ, UR10, UR6 ;  /* 0x0000000aff068299 */ /* 0x010fe40008011606 */
[----:B------:R-:W-:Y:S02]  /*6920*/  @!UP0 USEL UR7, UR37, UR4, !UP2 ;  /* 0x0000000425078287 */ /* 0x000fe4000d000000 */
[----:B------:R-:W-:Y:S04]  /*6930*/  @!UP0 USEL UR6, UR36, UR6, !UP1 ;  /* 0x0000000624068287 */ /* 0x000fe8000c800000 */
[----:B------:R-:W-:Y:S02]  /*6940*/  @!UP0 UIADD3 UR4, UPT, UPT, -UR7, UR6, URZ ;  /* 0x0000000607048290 */ /* 0x000fe4000fffe1ff */
[----:B------:R-:W-:Y:S02]  /*6950*/  @!UP0 UIADD3 UR6, UPT, UPT, UR7, -UR6, URZ ;  /* 0x8000000607068290 */ /* 0x000fe4000fffe0ff */
[----:B------:R-:W-:Y:S02]  /*6960*/  @!UP0 UIMAD UR37, UR4, UR5, UR37 ;  /* 0x00000005042582a4 */ /* 0x000fe4000f8e0225 */
[----:B------:R-:W-:Y:S01]  /*6970*/  @!UP0 UIMAD UR36, UR6, UR14, UR36 ;  /* 0x0000000e062482a4 */ /* 0x000fe2000f8e0224 */
[----:B------:R-:W-:Y:S11]  /*6980*/  @!P0 BRA `(.L_x_106) ;  /* 0x00000000007c8947 */ /* 0x000ff60003800000 */
[----:B------:R-:W2:Y:S01]  /*6990*/  LDCU.64 UR8, c[0x4][0x80] ;  /* 0x01001000ff0877ac */ /* 0x000ea20008000a00 */
[----:B------:R-:W-:Y:S01]  /*69a0*/  MOV R2, 0x0 ;  /* 0x0000000000027802 */ /* 0x000fe20000000f00 */
[----:B------:R-:W-:Y:S02]  /*69b0*/  HFMA2 R12, -RZ, RZ, 0, 5.9604644775390625e-08 ;  /* 0x00000001ff0c7431 */ /* 0x000fe400000001ff */
[----:B------:R-:W-:Y:S01]  /*69c0*/  IMAD.MOV.U32 R8, RZ, RZ, 0x70 ;  /* 0x00000070ff087424 */ /* 0x000fe200078e00ff */
[----:B------:R3:W4:Y:S01]  /*69d0*/  LDC.64 R14, c[0x4][R2] ;  /* 0x01000000020e7b82 */ /* 0x0007220000000a00 */
[----:B------:R-:W1:Y:S01]  /*69e0*/  LDCU.64 UR6, c[0x4][0x88] ;  /* 0x01001100ff0677ac */ /* 0x000e620008000a00 */
[----:B------:R-:W-:Y:S01]  /*69f0*/  IMAD.MOV.U32 R13, RZ, RZ, RZ ;  /* 0x000000ffff0d7224 */ /* 0x000fe200078e00ff */
[----:B------:R-:W1:Y:S01]  /*6a00*/  LDCU.64 UR4, c[0x4][0x8] ;  /* 0x01000100ff0477ac */ /* 0x000e620008000a00 */
[----:B--2---:R-:W-:Y:S01]  /*6a10*/  MOV R5, UR9 ;  /* 0x0000000900057c02 */ /* 0x004fe20008000f00 */
[----:B------:R-:W-:Y:S01]  /*6a20*/  IMAD.U32 R4, RZ, RZ, UR8 ;  /* 0x00000008ff047e24 */ /* 0x000fe2000f8e00ff */
[----:B-1----:R-:W-:Y:S01]  /*6a30*/  MOV R7, UR7 ;  /* 0x0000000700077c02 */ /* 0x002fe20008000f00 */
[----:B------:R-:W-:Y:S01]  /*6a40*/  IMAD.U32 R6, RZ, RZ, UR6 ;  /* 0x00000006ff067e24 */ /* 0x000fe2000f8e00ff */
[----:B------:R-:W-:Y:S01]  /*6a50*/  MOV R11, UR5 ;  /* 0x00000005000b7c02 */ /* 0x000fe20008000f00 */
[----:B------:R-:W-:Y:S02]  /*6a60*/  IMAD.U32 R10, RZ, RZ, UR4 ;  /* 0x00000004ff0a7e24 */ /* 0x000fe4000f8e00ff */
[----:B------:R-:W-:Y:S07]  /*6a70*/  LEPC R20, `(.L_x_107) ;  /* 0x000000001014794e */ /* 0x000fee0000000000 */
[----:B---345:R-:W-:Y:S05]  /*6a80*/  CALL.ABS.NOINC R14 ;  /* 0x000000000e007343 */ /* 0x038fea0003c00000 */
.L_x_107:
[----:B------:R-:W1:Y:S01]  /*6a90*/  LDCU.64 UR8, c[0x4][0x80] ;  /* 0x01001000ff0877ac */ /* 0x000e620008000a00 */
[----:B------:R-:W2:Y:S01]  /*6aa0*/  LDC.64 R2, c[0x4][R2] ;  /* 0x0100000002027b82 */ /* 0x000ea20000000a00 */
[----:B------:R-:W-:Y:S02]  /*6ab0*/  HFMA2 R12, -RZ, RZ, 0, 5.9604644775390625e-08 ;  /* 0x00000001ff0c7431 */ /* 0x000fe400000001ff */
[----:B------:R-:W-:Y:S02]  /*6ac0*/  IMAD.MOV.U32 R8, RZ, RZ, 0x70 ;  /* 0x00000070ff087424 */ /* 0x000fe400078e00ff */
[----:B------:R-:W-:Y:S01]  /*6ad0*/  IMAD.MOV.U32 R13, RZ, RZ, RZ ;  /* 0x000000ffff0d7224 */ /* 0x000fe200078e00ff */
[----:B------:R-:W3:Y:S01]  /*6ae0*/  LDCU.64 UR6, c[0x4][0x88] ;  /* 0x01001100ff0677ac */ /* 0x000ee20008000a00 */
[----:B------:R-:W4:Y:S01]  /*6af0*/  LDCU.64 UR4, c[0x4][0x8] ;  /* 0x01000100ff0477ac */ /* 0x000f220008000a00 */
[----:B-1----:R-:W-:Y:S02]  /*6b00*/  MOV R4, UR8 ;  /* 0x0000000800047c02 */ /* 0x002fe40008000f00 */
[----:B------:R-:W-:Y:S02]  /*6b10*/  MOV R5, UR9 ;  /* 0x0000000900057c02 */ /* 0x000fe40008000f00 */
[----:B---3--:R-:W-:Y:S01]  /*6b20*/  MOV R7, UR7 ;  /* 0x0000000700077c02 */ /* 0x008fe20008000f00 */
[----:B------:R-:W-:Y:S01]  /*6b30*/  IMAD.U32 R6, RZ, RZ, UR6 ;  /* 0x00000006ff067e24 */ /* 0x000fe2000f8e00ff */
[----:B----4-:R-:W-:Y:S01]  /*6b40*/  MOV R11, UR5 ;  /* 0x00000005000b7c02 */ /* 0x010fe20008000f00 */
[----:B------:R-:W-:Y:S02]  /*6b50*/  IMAD.U32 R10, RZ, RZ, UR4 ;  /* 0x00000004ff0a7e24 */ /* 0x000fe4000f8e00ff */
[----:B------:R-:W-:Y:S07]  /*6b60*/  LEPC R20, `(.L_x_106) ;  /* 0x000000001014794e */ /* 0x000fee0000000000 */
[----:B--2---:R-:W-:Y:S05]  /*6b70*/  CALL.ABS.NOINC R2 ;  /* 0x0000000002007343 */ /* 0x004fea0003c00000 */
.L_x_106:
[----:B------:R-:W-:Y:S05]  /*6b80*/  BSYNC.RECONVERGENT B6 ;  /* 0x0000000000067941 */ /* 0x000fea0003800200 */
.L_x_105:
[----:B------:R-:W-:Y:S01]  /*6b90*/  R2UR UR5, R73 ;  /* 0x00000000490572ca */ /* 0x000fe200000e0000 */
[----:B------:R-:W-:Y:S01]  /*6ba0*/  UISETP.NE.AND UP2, UPT, UR63, URZ, UPT ;  /* 0x000000ff3f00728c */ /* 0x000fe2000bf45270 */
[----:B------:R-:W-:Y:S02]  /*6bb0*/  R2UR UR4, R72 ;  /* 0x00000000480472ca */ /* 0x000fe400000e0000 */
[----:B------:R-:W-:Y:S02]  /*6bc0*/  ISETP.NE.U32.AND P4, PT, R54, RZ, PT ;  /* 0x000000ff3600720c */ /* 0x000fe40003f85070 */
[----:B------:R-:W-:Y:S02]  /*6bd0*/  ISETP.NE.U32.AND P2, PT, RZ, UR56, PT ;  /* 0x00000038ff007c0c */ /* 0x000fe4000bf45070 */
[----:B------:R-:W-:Y:S02]  /*6be0*/  PLOP3.LUT P1, PT, PT, PT, UP2, 0x80, 0x8 ;  /* 0x000000000008781c */ /* 0x000fe40003f2f028 */
[----:B------:R-:W-:Y:S02]  /*6bf0*/  ISETP.NE.AND.EX P4, PT, R55, RZ, PT, P4 ;  /* 0x000000ff3700720c */ /* 0x000fe40003f85340 */
[----:B------:R-:W-:Y:S01]  /*6c00*/  ISETP.NE.AND.EX P2, PT, RZ, UR57, PT, P2 ;  /* 0x00000039ff007c0c */ /* 0x000fe2000bf45320 */
[----:B------:R-:W-:Y:S04]  /*6c10*/  UISETP.NE.U32.AND UP0, UPT, UR5, URZ, UPT ;  /* 0x000000ff0500728c */ /* 0x000fe8000bf05070 */
[----:B------:R-:W-:Y:S02]  /*6c20*/  UISETP.NE.AND.EX UP1, UPT, UR4, URZ, UPT, UP0 ;  /* 0x000000ff0400728c */ /* 0x000fe4000bf25300 */
[----:B------:R-:W-:Y:S02]  /*6c30*/  UPLOP3.LUT UP0, UPT, UPT, UPT, UPT, 0x40, 0x4 ;  /* 0x000000000004789c */ /* 0x000fe40003f0e870 */
[----:B------:R-:W-:Y:S06]  /*6c40*/  @UP2 UPLOP3.LUT UP0, UPT, UPT, UPT, UP1, 0x80, 0x8 ;  /* 0x000000000008289c */ /* 0x000fec0003f0f010 */
[----:B------:R-:W-:Y:S01]  /*6c50*/  PLOP3.LUT P0, PT, PT, PT, UP0, 0x80, 0x8 ;  /* 0x000000000008781c */ /* 0x000fe20003f0f008 */
[----:B------:R-:W-:Y:S01]  /*6c60*/  @!UPT UIADD3 URZ, UPT, UPT, URZ, URZ, URZ ;  /* 0x000000fffffff290 */ /* 0x000fe2000fffe0ff */
[----:B------:R-:W-:Y:S11]  /*6c70*/  BRA.U !UP1, `(.L_x_108) ;  /* 0x0000000109407547 */ /* 0x000ff6000b800000 */
[----:B------:R-:W-:Y:S01]  /*6c80*/  UISETP.NE.U32.AND UP0, UPT, UR56, URZ, UPT ;  /* 0x000000ff3800728c */ /* 0x000fe2000bf05070 */
[----:B------:R-:W-:Y:S01]  /*6c90*/  R2UR UR6, R73 ;  /* 0x00000000490672ca */ /* 0x000fe200000e0000 */
[----:B------:R-:W2:Y:S01]  /*6ca0*/  LDCU.64 UR8, c[0x0][0x358] ;  /* 0x00006b00ff0877ac */ /* 0x000ea20008000a00 */
[----:B------:R-:W-:Y:S02]  /*6cb0*/  HFMA2 R56, -RZ, RZ, 0, 5.9604644775390625e-08 ;  /* 0x00000001ff387431 */ /* 0x000fe400000001ff */
[----:B-1----:R-:W-:Y:S01]  /*6cc0*/  IMAD.MOV.U32 R0, RZ, RZ, 0x1 ;  /* 0x00000001ff007424 */ /* 0x002fe200078e00ff */
[----:B------:R-:W-:Y:S06]  /*6cd0*/  UISETP.NE.AND.EX UP0, UPT, UR57, URZ, UPT, UP0 ;  /* 0x000000ff3900728c */ /* 0x000fec000bf05300 */
[----:B------:R-:W-:Y:S05]  /*6ce0*/  PLOP3.LUT P3, PT, PT, PT, UP0, 0x80, 0x8 ;  /* 0x000000000008781c */ /* 0x000fea0003f6f008 */
[----:B------:R-:W1:Y:S01]  /*6cf0*/  @UP0 LDCU.64 UR4, c[0x0][0x888] ;  /* 0x00011100ff0407ac */ /* 0x000e620008000a00 */
[----:B------:R-:W-:Y:S07]  /*6d00*/  @UP0 UIMAD UR6, UR60, UR6, URZ ;  /* 0x000000063c0602a4 */ /* 0x000fee000f8e02ff */
[----:B------:R-:W-:Y:S01]  /*6d10*/  @!P3 PRMT R56, R0, 0x7610, R56 ;  /* 0x000076100038b816 */ /* 0x000fe20000000038 */
[----:B-1----:R-:W-:Y:S06]  /*6d20*/  @UP0 UIMAD.WIDE UR4, UR6, 0x4, UR4 ;  /* 0x00000004060408a5 */ /* 0x002fec000f8e0204 */
[----:B------:R-:W-:Y:S02]  /*6d30*/  IMAD.U32 R2, RZ, RZ, UR4 ;  /* 0x00000004ff027e24 */ /* 0x000fe4000f8e00ff */
[----:B------:R-:W-:Y:S03]  /*6d40*/  IMAD.U32 R3, RZ, RZ, UR5 ;  /* 0x00000005ff037e24 */ /* 0x000fe6000f8e00ff */
[----:B------:R-:W1:Y:S02]  /*6d50*/  @!UP0 LDCU UR4, c[0x0][0x880] ;  /* 0x00011000ff0487ac */ /* 0x000e640008000800 */
[----:B--2--5:R2:W5:Y:S02]  /*6d60*/  @P3 LDG.E R27, desc[UR8][R2.64] ;  /* 0x00000008021b3981 */ /* 0x024564000c1e1900 */
[----:B-12---:R-:W-:Y:S02]  /*6d70*/  @!P3 MOV R27, UR4 ;  /* 0x00000004001bbc02 */ /* 0x006fe40008000f00 */
.L_x_108:
[----:B------:R-:W-:Y:S05]  /*6d80*/  @!P4 BRA `(.L_x_109) ;  /* 0x000000000024c947 */ /* 0x000fea0003800000 */
[----:B------:R-:W-:Y:S01]  /*6d90*/  ISETP.NE.U32.AND P3, PT, R52, RZ, PT ;  /* 0x000000ff3400720c */ /* 0x000fe20003f65070 */
[----:B------:R-:W2:Y:S03]  /*6da0*/  LDCU.64 UR4, c[0x0][0x358] ;  /* 0x00006b00ff0477ac */ /* 0x000ea60008000a00 */
[----:B------:R-:W-:Y:S11]  /*6db0*/  ISETP.NE.AND.EX P3, PT, R53, RZ, PT, P3 ;  /* 0x000000ff3500720c */ /* 0x000ff60003f65330 */
[----:B------:R-:W-:Y:S02]  /*6dc0*/  @!UPT UIADD3 URZ, UPT, UPT, URZ, URZ, URZ ;  /* 0x000000fffffff290 */ /* 0x000fe4000fffe0ff */
[----:B------:R-:W3:Y:S01]  /*6dd0*/  @P3 LDC.64 R2, c[0x0][0x8a8] ;  /* 0x00022a00ff023b82 */ /* 0x000ee20000000a00 */
[----:B-1----:R-:W-:Y:S04]  /*6de0*/  @P3 IMAD R0, R54, UR60, RZ ;  /* 0x0000003c36003c24 */ /* 0x002fe8000f8e02ff */
[----:B---3--:R-:W-:Y:S05]  /*6df0*/  @P3 IMAD.WIDE R2, R0, 0x4, R2 ;  /* 0x0000000400023825 */ /* 0x008fea00078e0202 */
[----:B--2--5:R2:W5:Y:S02]  /*6e00*/  @P3 LDG.E R24, desc[UR4][R2.64] ;  /* 0x0000000402183981 */ /* 0x024564000c1e1900 */
[----:B--2---:R-:W3:Y:S02]  /*6e10*/  @!P3 LDC R24, c[0x0][0x8a0] ;  /* 0x00022800ff18bb82 */ /* 0x004ee40000000800 */
.L_x_109:
[----:B-----5:R-:W-:Y:S01]  /*6e20*/  FSETP.NEU.AND P3, PT, R27, RZ, PT ;  /* 0x000000ff1b00720b */ /* 0x020fe20003f6d000 */
[----:B------:R-:W-:Y:S01]  /*6e30*/  BSSY B1, `(.L_x_110) ;  /* 0x0000039000017945 */ /* 0x000fe20003800000 */
[----:B------:R-:W-:Y:S01]  /*6e40*/  SEL R3, RZ, 0xffffffff, P2 ;  /* 0xffffffffff037807 */ /* 0x000fe20001000000 */
[----:B------:R-:W-:Y:S01]  /*6e50*/  IMAD.MOV.U32 R35, RZ, RZ, 0x1 ;  /* 0x00000001ff237424 */ /* 0x000fe200078e00ff */
[----:B------:R-:W-:Y:S01]  /*6e60*/  @P1 LOP3.LUT P2, RZ, R56, 0xff, RZ, 0xc0, !PT ;  /* 0x000000ff38ff1812 */ /* 0x000fe2000784c0ff */
[----:B------:R-:W-:Y:S01]  /*6e70*/  IMAD R25, R22, 0x40, R23 ;  /* 0x0000004016197824 */ /* 0x000fe200078e0217 */
[----:B------:R-:W-:Y:S01]  /*6e80*/  @P1 SEL R2, RZ, 0xffffffff, P3 ;  /* 0xffffffffff021807 */ /* 0x000fe20001800000 */
[----:B------:R-:W-:Y:S01]  /*6e90*/  IMAD R63, R70, -0x10, R68 ;  /* 0xfffffff0463f7824 */ /* 0x000fe200078e0244 */
[----:B------:R-:W-:Y:S01]  /*6ea0*/  LOP3.LUT R66, R66, 0x1, RZ, 0x3c, !PT ;  /* 0x0000000142427812 */ /* 0x000fe200078e3cff */
[----:B------:R-:W-:Y:S01]  /*6eb0*/  IMAD.MOV.U32 R34, RZ, RZ, RZ ;  /* 0x000000ffff227224 */ /* 0x000fe200078e00ff */
[----:B------:R-:W-:Y:S02]  /*6ec0*/  @P0 SEL R2, R3, R2, !P2 ;  /* 0x0000000203020207 */ /* 0x000fe40005000000 */
[----:B------:R-:W-:Y:S02]  /*6ed0*/  CS2R R38, SRZ ;  /* 0x0000000000267805 */ /* 0x000fe4000001ff00 */
[----:B------:R-:W-:Y:S02]  /*6ee0*/  LEA R75, R22, UR43, 0x3 ;  /* 0x0000002b164b7c11 */ /* 0x000fe4000f8e18ff */
[----:B------:R-:W-:Y:S02]  /*6ef0*/  CS2R R36, SRZ ;  /* 0x0000000000247805 */ /* 0x000fe4000001ff00 */
[----:B------:R-:W-:Y:S02]  /*6f00*/  @P1 LOP3.LUT R2, R2, 0x1, RZ, 0xc0, !PT ;  /* 0x0000000102021812 */ /* 0x000fe400078ec0ff */
[----:B------:R-:W-:Y:S02]  /*6f10*/  CS2R R42, SRZ ;  /* 0x00000000002a7805 */ /* 0x000fe4000001ff00 */
[----:B-1----:R-:W-:Y:S02]  /*6f20*/  SHF.L.U32 R0, R65, 0x1f, RZ ;  /* 0x0000001f41007819 */ /* 0x002fe400000006ff */
[----:B------:R-:W-:Y:S02]  /*6f30*/  CS2R R40, SRZ ;  /* 0x0000000000287805 */ /* 0x000fe4000001ff00 */
[----:B------:R-:W-:Y:S02]  /*6f40*/  ISETP.NE.U32.OR P5, PT, R2, 0x1, !P1 ;  /* 0x000000010200780c */ /* 0x000fe40004fa5470 */
[----:B------:R-:W-:Y:S02]  /*6f50*/  CS2R R46, SRZ ;  /* 0x00000000002e7805 */ /* 0x000fe4000001ff00 */
[----:B------:R-:W-:Y:S02]  /*6f60*/  PLOP3.LUT P2, PT, PT, PT, UP1, 0x80, 0x8 ;  /* 0x000000000008781c */ /* 0x000fe40003f4f018 */
[----:B------:R-:W-:Y:S02]  /*6f70*/  CS2R R44, SRZ ;  /* 0x00000000002c7805 */ /* 0x000fe4000001ff00 */
[----:B------:R-:W-:Y:S02]  /*6f80*/  LOP3.LUT P4, R61, R56, 0xff, RZ, 0xc0, !PT ;  /* 0x000000ff383d7812 */ /* 0x000fe4000788c0ff */
[----:B------:R-:W-:Y:S02]  /*6f90*/  CS2R R50, SRZ ;  /* 0x0000000000327805 */ /* 0x000fe4000001ff00 */
[----:B------:R-:W-:Y:S02]  /*6fa0*/  SEL R2, RZ, 0xffffffff, P3 ;  /* 0xffffffffff027807 */ /* 0x000fe40001800000 */
[----:B------:R-:W-:Y:S02]  /*6fb0*/  CS2R R48, SRZ ;  /* 0x0000000000307805 */ /* 0x000fe4000001ff00 */
[----:B------:R-:W-:Y:S02]  /*6fc0*/  P2R R74, PR, RZ, 0x20 ;  /* 0x00000020ff4a7803 */ /* 0x000fe40000000000 */
[----:B------:R-:W-:Y:S02]  /*6fd0*/  @P5 SHF.L.U32 R4, R66, 0x1f, RZ ;  /* 0x0000001f42045819 */ /* 0x000fe400000006ff */
[----:B------:R-:W-:Y:S02]  /*6fe0*/  @P2 SEL R2, R3, R2, !P4 ;  /* 0x0000000203022207 */ /* 0x000fe40006000000 */
[----:B------:R-:W1:Y:S02]  /*6ff0*/  @P5 SYNCS.PHASECHK.TRANS64.TRYWAIT P1, [UR43+0x20], R4 ;  /* 0x00002004ff0055a7 */ /* 0x000e64000802112b */
[----:B------:R-:W-:Y:S04]  /*7000*/  LOP3.LUT R2, R2, 0x1, RZ, 0xc0, !PT ;  /* 0x0000000102027812 */ /* 0x000fe800078ec0ff */
[----:B------:R-:W-:Y:S04]  /*7010*/  ISETP.NE.U32.AND P2, PT, R2, 0x1, PT ;  /* 0x000000010200780c */ /* 0x000fe80003f45070 */
[----:B------:R-:W-:Y:S01]  /*7020*/  P2R R76, PR, RZ, 0x4 ;  /* 0x00000004ff4c7803 */ /* 0x000fe20000000000 */
[----:B------:R2:W4:Y:S01]  /*7030*/  SYNCS.PHASECHK.TRANS64.TRYWAIT P0, [R75+URZ+0x90], R0 ;  /* 0x000090004b0075a7 */ /* 0x00052200080011ff */
[----:B-1----:R-:W-:Y:S01]  /*7040*/  @P5 SEL R35, RZ, 0x1, !P1 ;  /* 0x00000001ff235807 */ /* 0x002fe20004800000 */
[----:B--2---:R-:W-:Y:S06]  /*7050*/  @!P5 BRA `(.L_x_111) ;  /* 0x000000000058d947 */ /* 0x004fec0003800000 */
[----:B------:R-:W-:Y:S01]  /*7060*/  IMAD.MOV.U32 R39, RZ, RZ, RZ ;  /* 0x000000ffff277224 */ /* 0x000fe200078e00ff */
[----:B------:R-:W-:Y:S01]  /*7070*/  ISETP.NE.AND P1, PT, R35, RZ, PT ;  /* 0x000000ff2300720c */ /* 0x000fe20003f25270 */
[----:B------:R-:W-:Y:S01]  /*7080*/  BSSY B0, `(.L_x_112) ;  /* 0x000000c000007945 */ /* 0x000fe20003800000 */
[----:B------:R-:W-:Y:S02]  /*7090*/  CS2R R50, SRZ ;  /* 0x0000000000327805 */ /* 0x000fe4000001ff00 */
[----:B------:R-:W-:Y:S02]  /*70a0*/  CS2R R48, SRZ ;  /* 0x0000000000307805 */ /* 0x000fe4000001ff00 */
[----:B------:R-:W-:Y:S02]  /*70b0*/  CS2R R46, SRZ ;  /* 0x00000000002e7805 */ /* 0x000fe4000001ff00 */
[----:B------:R-:W-:Y:S02]  /*70c0*/  CS2R R44, SRZ ;  /* 0x00000000002c7805 */ /* 0x000fe4000001ff00 */
[----:B------:R-:W-:Y:S02]  /*70d0*/  CS2R R42, SRZ ;  /* 0x00000000002a7805 */ /* 0x000fe4000001ff00 */
[----:B------:R-:W-:Y:S02]  /*70e0*/  CS2R R40, SRZ ;  /* 0x0000000000287805 */ /* 0x000fe4000001ff00 */
[----:B------:R-:W-:Y:S01]  /*70f0*/  CS2R R36, SRZ ;  /* 0x0000000000247805 */ /* 0x000fe2000001ff00 */
[----:B------:R-:W-:Y:S06]  /*7100*/  @P1 BRA `(.L_x_113) ;  /* 0x00000000000c1947 */ /* 0x000fec0003800000 */
[----:B------:R-:W-:Y:S04]  /*7110*/  SHF.L.U32 R3, R66, 0x1f, RZ ;  /* 0x0000001f42037819 */ /* 0x000fe800000006ff */
[----:B------:R-:W1:Y:S02]  /*7120*/  SYNCS.PHASECHK.TRANS64.TRYWAIT P1, [UR43+0x20], R3 ;  /* 0x00002003ff0075a7 */ /* 0x000e64000802112b */
[----:B-1----:R-:W-:Y:S05]  /*7130*/  @!P1 BRA `(.L_x_114) ;  /* 0x00000030009c9947 */ /* 0x002fea0003800000 */
.L_x_113:
[----:B------:R-:W-:Y:S05]  /*7140*/  BSYNC B0 ;  /* 0x0000000000007941 */ /* 0x000fea0003800000 */
.L_x_112:
[----:B------:R-:W-:Y:S01]  /*7150*/  ISETP.NE.AND P1, PT, R76, RZ, PT ;  /* 0x000000ff4c00720c */ /* 0x000fe20003f25270 */
[----:B------:R-:W-:Y:S11]  /*7160*/  HFMA2 R34, -RZ, RZ, 0, 5.9604644775390625e-08 ;  /* 0x00000001ff227431 */ /* 0x000ff600000001ff */
[----:B------:R-:W-:Y:S01]  /*7170*/  @!UPT UIADD3 URZ, UPT, UPT, URZ, URZ, URZ ;  /* 0x000000fffffff290 */ /* 0x000fe2000fffe0ff */
[----:B------:R2:W1:Y:S04]  /*7180*/  @P1 LDS.128 R48, [R69] ;  /* 0x0000000045301984 */ /* 0x0004680000000c00 */
[----:B------:R2:W1:Y:S04]  /*7190*/  @P1 LDS.128 R44, [R68+0x10] ;  /* 0x00001000442c1984 */ /* 0x0004680000000c00 */
[----:B------:R2:W1:Y:S04]  /*71a0*/  @P1 LDS.128 R40, [R67+0x20] ;  /* 0x0000200043281984 */ /* 0x0004680000000c00 */
[----:B------:R2:W1:Y:S02]  /*71b0*/  @P1 LDS.128 R36, [R63+0x30] ;  /* 0x000030003f241984 */ /* 0x0004640000000c00 */
.L_x_111:
[----:B------:R-:W-:Y:S05]  /*71c0*/  BSYNC B1 ;  /* 0x0000000000017941 */ /* 0x000fea0003800000 */
.L_x_110:
[----:B-1----:R-:W-:Y:S04]  /*71d0*/  SHF.R.U32.HI R2, RZ, 0x15, R25 ;  /* 0x00000015ff027819 */ /* 0x002fe80000011619 */
[----:B------:R-:W-:Y:S01]  /*71e0*/  LOP3.LUT P1, RZ, R2, 0x3, R57, 0x48, !PT ;  /* 0x0000000302ff7812 */ /* 0x000fe20007824839 */
[----:B------:R-:W-:Y:S01]  /*71f0*/  @!UPT UIADD3 URZ, UPT, UPT, URZ, URZ, URZ ;  /* 0x000000fffffff290 */ /* 0x000fe2000fffe0ff */
[----:B----4-:R-:W-:Y:S11]  /*7200*/  @P0 BRA `(.L_x_115) ;  /* 0x0000000000080947 */ /* 0x010ff60003800000 */
[----:B------:R-:W1:Y:S02]  /*7210*/  SYNCS.PHASECHK.TRANS64.TRYWAIT P0, [R75+URZ+0x90], R0 ;  /* 0x000090004b0075a7 */ /* 0x000e6400080011ff */
[----:B-1----:R-:W-:Y:S05]  /*7220*/  @!P0 BRA `(.L_x_116) ;  /* 0x0000003000788947 */ /* 0x002fea0003800000 */
.L_x_115:
[----:B------:R-:W-:Y:S05]  /*7230*/  @!P1 BRA `(.L_x_117) ;  /* 0x0000000000409947 */ /* 0x000fea0003800000 */
[----:B------:R-:W4:Y:S01]  /*7240*/  LDCU.64 UR8, c[0x4][0x70] ;  /* 0x01000e00ff0877ac */ /* 0x000f220008000a00 */
[----:B------:R-:W-:Y:S01]  /*7250*/  MOV R3, 0x0 ;  /* 0x0000000000037802 */ /* 0x000fe20000000f00 */
[----:B------:R-:W-:Y:S02]  /*7260*/  HFMA2 R12, -RZ, RZ, 0, 5.9604644775390625e-08 ;  /* 0x00000001ff0c7431 */ /* 0x000fe400000001ff */
[----:B------:R-:W-:Y:S02]  /*7270*/  IMAD.MOV.U32 R8, RZ, RZ, 0x192 ;  /* 0x00000192ff087424 */ /* 0x000fe400078e00ff */
[----:B------:R-:W-:Y:S01]  /*7280*/  IMAD.MOV.U32 R13, RZ, RZ, RZ ;  /* 0x000000ffff0d7224 */ /* 0x000fe200078e00ff */
[----:B------:R-:W5:Y:S01]  /*7290*/  LDCU.64 UR6, c[0x4][0x78] ;  /* 0x01000f00ff0677ac */ /* 0x000f620008000a00 */
[----:B------:R-:W1:Y:S01]  /*72a0*/  LDC.64 R2, c[0x4][R3] ;  /* 0x0100000003027b82 */ /* 0x000e620000000a00 */
[----:B------:R-:W2:Y:S01]  /*72b0*/  LDCU.64 UR4, c[0x4][0x10] ;  /* 0x01000200ff0477ac */ /* 0x000ea20008000a00 */
[----:B----4-:R-:W-:Y:S01]  /*72c0*/  MOV R5, UR9 ;  /* 0x0000000900057c02 */ /* 0x010fe20008000f00 */
[----:B------:R-:W-:Y:S01]  /*72d0*/  IMAD.U32 R4, RZ, RZ, UR8 ;  /* 0x00000008ff047e24 */ /* 0x000fe2000f8e00ff */
[----:B-----5:R-:W-:Y:S01]  /*72e0*/  MOV R7, UR7 ;  /* 0x0000000700077c02 */ /* 0x020fe20008000f00 */
[----:B------:R-:W-:Y:S01]  /*72f0*/  IMAD.U32 R6, RZ, RZ, UR6 ;  /* 0x00000006ff067e24 */ /* 0x000fe2000f8e00ff */
[----:B--2---:R-:W-:Y:S01]  /*7300*/  MOV R11, UR5 ;  /* 0x00000005000b7c02 */ /* 0x004fe20008000f00 */
[----:B------:R-:W-:Y:S02]  /*7310*/  IMAD.U32 R10, RZ, RZ, UR4 ;  /* 0x00000004ff0a7e24 */ /* 0x000fe4000f8e00ff */
[----:B------:R-:W-:Y:S07]  /*7320*/  LEPC R20, `(.L_x_117) ;  /* 0x000000001014794e */ /* 0x000fee0000000000 */
[----:B-1-3--:R-:W-:Y:S05]  /*7330*/  CALL.ABS.NOINC R2 ;  /* 0x0000000002007343 */ /* 0x00afea0003c00000 */
.L_x_117:
[----:B------:R-:W-:Y:S01]  /*7340*/  LOP3.LUT R20, R48, 0xffffe000, RZ, 0xc0, !PT ;  /* 0xffffe00030147812 */ /* 0x000fe200078ec0ff */
[----:B------:R-:W-:Y:S05]  /*7350*/  WARPSYNC.ALL ;  /* 0x0000000000007948 */ /* 0x000fea0003800000 */
[----:B------:R-:W-:Y:S01]  /*7360*/  R2UR UR4, R25 ;  /* 0x00000000190472ca */ /* 0x000fe200000e0000 */
[----:B------:R-:W-:Y:S01]  /*7370*/  BSSY.RECONVERGENT B0, `(.L_x_118) ;  /* 0x0000058000007945 */ /* 0x000fe20003800200 */
[----:B------:R-:W-:Y:S02]  /*7380*/  LOP3.LUT R21, R49, 0xffffe000, RZ, 0xc0, !PT ;  /* 0xffffe00031157812 */ /* 0x000fe400078ec0ff */
[----:B------:R-:W-:Y:S02]  /*7390*/  LOP3.LUT R26, R50, 0xffffe000, RZ, 0xc0, !PT ;  /* 0xffffe000321a7812 */ /* 0x000fe400078ec0ff */
[----:B------:R-:W-:Y:S02]  /*73a0*/  LOP3.LUT R33, R44, 0xffffe000, RZ, 0xc0, !PT ;  /* 0xffffe0002c217812 */ /* 0x000fe400078ec0ff */
[----:B------:R-:W-:Y:S05]  /*73b0*/  ISETP.NE.AND P0, PT, R71, RZ, PT ;  /* 0x000000ff4700720c */ /* 0x000fea0003f05270 */
[----:B------:R-:W1:Y:S02]  /*73c0*/  LDTM.x16 R4, tmem[UR4] ;  /* 0x00000004000479ee */ /* 0x000e640008240000 */
[C---:B-1-3--:R-:W-:Y:S01]  /*73d0*/  FMUL R0, R24.reuse, R4 ;  /* 0x0000000418007220 */ /* 0x04afe20000400000 */
[C---:B------:R-:W-:Y:S01]  /*73e0*/  FMUL R2, R24.reuse, R5 ;  /* 0x0000000518027220 */ /* 0x040fe20000400000 */
[C---:B------:R-:W-:Y:S01]  /*73f0*/  FMUL R3, R24.reuse, R6 ;  /* 0x0000000618037220 */ /* 0x040fe20000400000 */
[----:B------:R-:W-:Y:S01]  /*7400*/  FMUL R7, R24, R7 ;  /* 0x0000000718077220 */ /* 0x000fe20000400000 */
[----:B------:R-:W-:Y:S01]  /*7410*/  FFMA R28, R27, R20, R0 ;  /* 0x000000141b1c7223 */ /* 0x000fe20000000000 */
[----:B------:R-:W-:Y:S01]  /*7420*/  LOP3.LUT R20, R51, 0xffffe000, RZ, 0xc0, !PT ;  /* 0xffffe00033147812 */ /* 0x000fe200078ec0ff */
[C---:B------:R-:W-:Y:S01]  /*7430*/  FFMA R29, R27.reuse, R21, R2 ;  /* 0x000000151b1d7223 */ /* 0x040fe20000000002 */
[----:B------:R-:W-:Y:S01]  /*7440*/  LOP3.LUT R21, R46, 0xffffe000, RZ, 0xc0, !PT ;  /* 0xffffe0002e157812 */ /* 0x000fe200078ec0ff */
[----:B------:R-:W-:Y:S01]  /*7450*/  FFMA R30, R27, R26, R3 ;  /* 0x0000001a1b1e7223 */ /* 0x000fe20000000003 */
[----:B------:R-:W-:Y:S01]  /*7460*/  LOP3.LUT R26, R45, 0xffffe000, RZ, 0xc0, !PT ;  /* 0xffffe0002d1a7812 */ /* 0x000fe200078ec0ff */
[----:B------:R-:W-:Y:S01]  /*7470*/  FFMA R31, R27, R20, R7 ;  /* 0x000000141b1f7223 */ /* 0x000fe20000000007 */
[----:B------:R-:W-:Y:S01]  /*7480*/  LOP3.LUT R20, R47, 0xffffe000, RZ, 0xc0, !PT ;  /* 0xffffe0002f147812 */ /* 0x000fe200078ec0ff */
[C---:B------:R-:W-:Y:S01]  /*7490*/  FMUL R4, R24.reuse, R8 ;  /* 0x0000000818047220 */ /* 0x040fe20000400000 */
[----:B------:R-:W-:Y:S01]  /*74a0*/  F2FP.TF32.F32.PACK_B R28, R28 ;  /* 0x0000001cff1c723e */ /* 0x000fe200024050ff */
[C---:B------:R-:W-:Y:S01]  /*74b0*/  FMUL R5, R24.reuse, R9 ;  /* 0x0000000918057220 */ /* 0x040fe20000400000 */
[----:B------:R-:W-:Y:S01]  /*74c0*/  F2FP.TF32.F32.PACK_B R29, R29 ;  /* 0x0000001dff1d723e */ /* 0x000fe200024050ff */
[C---:B------:R-:W-:Y:S01]  /*74d0*/  FMUL R6, R24.reuse, R10 ;  /* 0x0000000a18067220 */ /* 0x040fe20000400000 */
[----:B------:R-:W-:Y:S01]  /*74e0*/  FMUL R11, R24, R11 ;  /* 0x0000000b180b7220 */ /* 0x000fe20000400000 */
[----:B------:R-:W-:Y:S01]  /*74f0*/  F2FP.TF32.F32.PACK_B R30, R30 ;  /* 0x0000001eff1e723e */ /* 0x000fe200024050ff */
[C---:B------:R-:W-:Y:S01]  /*7500*/  FFMA R4, R27.reuse, R33, R4 ;  /* 0x000000211b047223 */ /* 0x040fe20000000004 */
[----:B------:R-:W-:Y:S01]  /*7510*/  F2FP.TF32.F32.PACK_B R31, R31 ;  /* 0x0000001fff1f723e */ /* 0x000fe200024050ff */
[C---:B------:R-:W-:Y:S01]  /*7520*/  FFMA R5, R27.reuse, R26, R5 ;  /* 0x0000001a1b057223 */ /* 0x040fe20000000005 */
[C---:B------:R-:W-:Y:S01]  /*7530*/  FFMA R6, R27.reuse, R21, R6 ;  /* 0x000000151b067223 */ /* 0x040fe20000000006 */
[----:B------:R-:W-:Y:S01]  /*7540*/  FFMA R7, R27, R20, R11 ;  /* 0x000000141b077223 */ /* 0x000fe2000000000b */
[----:B------:R-:W-:Y:S01]  /*7550*/  LOP3.LUT R33, R40, 0xffffe000, RZ, 0xc0, !PT ;  /* 0xffffe00028217812 */ /* 0x000fe200078ec0ff */
[----:B------:R1:W-:Y:S01]  /*7560*/  STS.128 [R69], R28 ;  /* 0x0000001c45007388 */ /* 0x0003e20000000c00 */
[----:B------:R-:W-:Y:S01]  /*7570*/  LOP3.LUT R26, R41, 0xffffe000, RZ, 0xc0, !PT ;  /* 0xffffe000291a7812 */ /* 0x000fe200078ec0ff */
[C---:B------:R-:W-:Y:S01]  /*7580*/  FMUL R8, R24.reuse, R12 ;  /* 0x0000000c18087220 */ /* 0x040fe20000400000 */
[----:B------:R-:W-:Y:S01]  /*7590*/  FMUL R9, R24, R13 ;  /* 0x0000000d18097220 */ /* 0x000fe20000400000 */
[----:B------:R-:W-:Y:S01]  /*75a0*/  LOP3.LUT R21, R42, 0xffffe000, RZ, 0xc0, !PT ;  /* 0xffffe0002a157812 */ /* 0x000fe200078ec0ff */
[C---:B------:R-:W-:Y:S01]  /*75b0*/  FMUL R10, R24.reuse, R14 ;  /* 0x0000000e180a7220 */ /* 0x040fe20000400000 */
[----:B------:R-:W-:Y:S01]  /*75c0*/  LOP3.LUT R20, R43, 0xffffe000, RZ, 0xc0, !PT ;  /* 0xffffe0002b147812 */ /* 0x000fe200078ec0ff */
[----:B------:R-:W-:Y:S01]  /*75d0*/  FMUL R15, R24, R15 ;  /* 0x0000000f180f7220 */ /* 0x000fe20000400000 */
[----:B------:R-:W-:Y:S01]  /*75e0*/  F2FP.TF32.F32.PACK_B R4, R4 ;  /* 0x00000004ff04723e */ /* 0x000fe200024050ff */
[C---:B------:R-:W-:Y:S01]  /*75f0*/  FFMA R8, R27.reuse, R33, R8 ;  /* 0x000000211b087223 */ /* 0x040fe20000000008 */
[----:B------:R-:W-:Y:S01]  /*7600*/  F2FP.TF32.F32.PACK_B R5, R5 ;  /* 0x00000005ff05723e */ /* 0x000fe200024050ff */
[C---:B------:R-:W-:Y:S01]  /*7610*/  FFMA R9, R27.reuse, R26, R9 ;  /* 0x0000001a1b097223 */ /* 0x040fe20000000009 */
[----:B------:R-:W-:Y:S01]  /*7620*/  F2FP.TF32.F32.PACK_B R6, R6 ;  /* 0x00000006ff06723e */ /* 0x000fe200024050ff */
[C---:B------:R-:W-:Y:S01]  /*7630*/  FFMA R10, R27.reuse, R21, R10 ;  /* 0x000000151b0a7223 */ /* 0x040fe2000000000a */
[----:B------:R-:W-:Y:S01]  /*7640*/  F2FP.TF32.F32.PACK_B R7, R7 ;  /* 0x00000007ff07723e */ /* 0x000fe200024050ff */
[----:B------:R-:W-:Y:S01]  /*7650*/  FFMA R11, R27, R20, R15 ;  /* 0x000000141b0b7223 */ /* 0x000fe2000000000f */
[----:B------:R-:W-:Y:S01]  /*7660*/  LOP3.LUT R33, R36, 0xffffe000, RZ, 0xc0, !PT ;  /* 0xffffe00024217812 */ /* 0x000fe200078ec0ff */
[C---:B------:R-:W-:Y:S01]  /*7670*/  FMUL R12, R24.reuse, R16 ;  /* 0x00000010180c7220 */ /* 0x040fe20000400000 */
[----:B------:R-:W-:Y:S01]  /*7680*/  LOP3.LUT R26, R37, 0xffffe000, RZ, 0xc0, !PT ;  /* 0xffffe000251a7812 */ /* 0x000fe200078ec0ff */
[----:B------:R1:W-:Y:S01]  /*7690*/  STS.128 [R68+0x10], R4 ;  /* 0x0000100444007388 */ /* 0x0003e20000000c00 */
        /* <DEDUP_REMOVED lines=13> */
[----:B------:R-:W-:Y:S02]  /*7770*/  F2FP.TF32.F32.PACK_B R12, R12 ;  /* 0x0000000cff0c723e */ /* 0x000fe400024050ff */
[----:B------:R-:W-:Y:S01]  /*7780*/  F2FP.TF32.F32.PACK_B R13, R13 ;  /* 0x0000000dff0d723e */ /* 0x000fe200024050ff */
[----:B------:R1:W-:Y:S01]  /*7790*/  STS.128 [R67+0x20], R8 ;  /* 0x0000200843007388 */ /* 0x0003e20000000c00 */
[----:B------:R-:W-:Y:S02]  /*77a0*/  F2FP.TF32.F32.PACK_B R14, R14 ;  /* 0x0000000eff0e723e */ /* 0x000fe400024050ff */
[----:B------:R-:W-:Y:S05]  /*77b0*/  F2FP.TF32.F32.PACK_B R15, R15 ;  /* 0x0000000fff0f723e */ /* 0x000fea00024050ff */
[----:B------:R1:W-:Y:S01]  /*77c0*/  STS.128 [R63+0x30], R12 ;  /* 0x0000300c3f007388 */ /* 0x0003e20000000c00 */
[----:B------:R-:W-:Y:S01]  /*77d0*/  @!PT LDS RZ, [RZ] ;  /* 0x00000000fffff984 */ /* 0x000fe20000000800 */
[----:B------:R-:W-:Y:S01]  /*77e0*/  @!PT LDS RZ, [RZ] ;  /* 0x00000000fffff984 */ /* 0x000fe20000000800 */
[----:B------:R-:W-:Y:S01]  /*77f0*/  @!PT LDS RZ, [RZ] ;  /* 0x00000000fffff984 */ /* 0x000fe20000000800 */
[----:B------:R-:W-:Y:S01]  /*7800*/  @!PT LDS RZ, [RZ] ;  /* 0x00000000fffff984 */ /* 0x000fe20000000800 */
[----:B------:R3:W-:Y:S07]  /*7810*/  MEMBAR.ALL.CTA ;  /* 0x0000000000007992 */ /* 0x0007ee0000008000 */
[----:B---3--:R-:W3:Y:S02]  /*7820*/  FENCE.VIEW.ASYNC.S ;  /* 0x00000000000073c6 */ /* 0x008ee40000000000 */
[----:B---3--:R-:W-:Y:S06]  /*7830*/  BAR.SYNC.DEFER_BLOCKING 0x1, 0x80 ;  /* 0x0042000000007b1d */ /* 0x008fec0000010000 */
[----:B------:R-:W-:Y:S05]  /*7840*/  @P0 BRA `(.L_x_119) ;  /* 0x0000000000280947 */ /* 0x000fea0003800000 */
[----:B------:R-:W3:Y:S01]  /*7850*/  LDCU.64 UR6, c[0x0][0x348] ;  /* 0x00006900ff0677ac */ /* 0x000ee20008000a00 */
[----:B------:R-:W-:Y:S01]  /*7860*/  UIADD3 UR4, UPT, UPT, UR43, 0x200, URZ ;  /* 0x000002002b047890 */ /* 0x000fe2000fffe0ff */
[----:B------:R-:W-:Y:S05]  /*7870*/  UMOV UR51, UR60 ;  /* 0x0000003c00337c82 */ /* 0x000fea0008000000 */
[----:B------:R-:W-:Y:S04]  /*7880*/  MOV R60, UR4 ;  /* 0x00000004003c7c02 */ /* 0x000fe80008000f00 */
[----:B------:R-:W-:Y:S01]  /*7890*/  R2UR UR48, R60 ;  /* 0x000000003c3072ca */ /* 0x000fe200000e0000 */
[----:B---3--:R-:W-:Y:S04]  /*78a0*/  UIADD3 UR4, UP0, UPT, UR6, 0x680, URZ ;  /* 0x0000068006047890 */ /* 0x008fe8000ff1e0ff */
[----:B------:R-:W-:Y:S09]  /*78b0*/  UIADD3.X UR5, UPT, UPT, URZ, UR7, URZ, UP0, !UPT ;  /* 0x00000007ff057290 */ /* 0x000ff200087fe4ff */
[----:B------:R3:W-:Y:S01]  /*78c0*/  UTMASTG.3D [UR48], [UR4] ;  /* 0x00000030040073b5 */ /* 0x0007e20008010000 */
[----:B------:R0:W-:Y:S01]  /*78d0*/  UTMACMDFLUSH ;  /* 0x00000000000079b7 */ /* 0x0001e20000000000 */
[----:B---3--:R-:W-:Y:S04]  /*78e0*/  DEPBAR.LE SB0, 0x1 ;  /* 0x000080400000791a */ /* 0x008fe80000000000 */
.L_x_119:
[----:B------:R-:W-:Y:S05]  /*78f0*/  BSYNC.RECONVERGENT B0 ;  /* 0x0000000000007941 */ /* 0x000fea0003800200 */
.L_x_118:
[----:B------:R-:W-:Y:S01]  /*7900*/  BAR.SYNC.DEFER_BLOCKING 0x1, 0x80 ;  /* 0x0042000000007b1d */ /* 0x000fe20000010000 */
[----:B------:R-:W-:Y:S01]  /*7910*/  ISETP.NE.AND P1, PT, R74, RZ, PT ;  /* 0x000000ff4a00720c */ /* 0x000fe20003f25270 */
[----:B------:R-:W-:Y:S01]  /*7920*/  UISETP.NE.AND UP0, UPT, UR46, URZ, UPT ;  /* 0x000000ff2e00728c */ /* 0x000fe2000bf05270 */
[----:B------:R-:W-:Y:S11]  /*7930*/  LEA R3, R34, UR43, 0x3 ;  /* 0x0000002b22037c11 */ /* 0x000ff6000f8e18ff */
[----:B------:R-:W-:Y:S01]  /*7940*/  @P1 SHF.L.U32 R2, R66, 0x1f, RZ ;  /* 0x0000001f42021819 */ /* 0x000fe200000006ff */
[----:B------:R-:W-:Y:S06]  /*7950*/  BRA.U !UP0, `(.L_x_120) ;  /* 0x0000000108247547 */ /* 0x000fec000b800000 */
[----:B-1----:R-:W-:Y:S01]  /*7960*/  IMAD.U32 R5, RZ, RZ, UR45 ;  /* 0x0000002dff057e24 */ /* 0x002fe2000f8e00ff */
[----:B------:R-:W-:Y:S01]  /*7970*/  MOV R0, UR62 ;  /* 0x0000003e00007c02 */ /* 0x000fe20008000f00 */
[----:B------:R-:W-:Y:S03]  /*7980*/  UIADD3 UR4, UPT, UPT, UR45, 0x1, URZ ;  /* 0x000000012d047890 */ /* 0x000fe6000fffe0ff */
[----:B------:R-:W-:Y:S01]  /*7990*/  @P1 LEA R5, R5, UR43, 0x3 ;  /* 0x0000002b05051c11 */ /* 0x000fe2000f8e18ff */
[----:B------:R-:W-:Y:S04]  /*79a0*/  UISETP.NE.AND UP0, UPT, UR4, 0x4, UPT ;  /* 0x000000040400788c */ /* 0x000fe8000bf05270 */
[----:B------:R-:W-:Y:S01]  /*79b0*/  @P1 VIADD R5, R5, 0x40 ;  /* 0x0000004005051836 */ /* 0x000fe20000000000 */
[----:B------:R-:W-:Y:S04]  /*79c0*/  USEL UR45, UR4, URZ, UP0 ;  /* 0x000000ff042d7287 */ /* 0x000fe80008000000 */
[----:B------:R-:W-:Y:S04]  /*79d0*/  @P1 PRMT R0, R0, 0x654, R5 ;  /* 0x0000065400001816 */ /* 0x000fe80000000005 */
[----:B------:R3:W-:Y:S04]  /*79e0*/  @P1 SYNCS.ARRIVE.TRANS64.RED.A1T0 RZ, [R0+URZ], RZ ;  /* 0x000000ff00ff19a7 */ /* 0x0007e800081004ff */
.L_x_120:
[----:B------:R-:W4:Y:S01]  /*79f0*/  @P1 SYNCS.PHASECHK.TRANS64.TRYWAIT P0, [R3+URZ+0x20], R2 ;  /* 0x00002002030015a7 */ /* 0x000f2200080011ff */
[----:B------:R-:W-:Y:S01]  /*7a00*/  BSSY B1, `(.L_x_121) ;  /* 0x0000016000017945 */ /* 0x000fe20003800000 */
[----:B----4-:R-:W-:Y:S03]  /*7a10*/  @P1 SEL R35, RZ, 0x1, !P0 ;  /* 0x00000001ff231807 */ /* 0x010fe60004000000 */
[----:B------:R-:W-:Y:S05]  /*7a20*/  @!P1 BRA `(.L_x_122) ;  /* 0x00000000004c9947 */ /* 0x000fea0003800000 */
[----:B------:R-:W-:Y:S01]  /*7a30*/  ISETP.NE.AND P0, PT, R35, RZ, PT ;  /* 0x000000ff2300720c */ /* 0x000fe20003f05270 */
[----:B------:R-:W-:Y:S01]  /*7a40*/  BSSY B0, `(.L_x_123) ;  /* 0x000000b000007945 */ /* 0x000fe20003800000 */
[----:B------:R-:W-:Y:S11]  /*7a50*/  ISETP.NE.AND P1, PT, R76, RZ, PT ;  /* 0x000000ff4c00720c */ /* 0x000ff60003f25270 */
[----:B------:R-:W-:Y:S02]  /*7a60*/  @!UPT UIADD3 URZ, UPT, UPT, URZ, URZ, URZ ;  /* 0x000000fffffff290 */ /* 0x000fe4000fffe0ff */
[C---:B-1----:R-:W-:Y:S01]  /*7a70*/  @P1 IMAD R6, R34.reuse, 0x2000, R69 ;  /* 0x0000200022061824 */ /* 0x042fe200078e0245 */
[C---:B------:R-:W-:Y:S01]  /*7a80*/  @P1 LEA R4, R34.reuse, R67, 0xd ;  /* 0x0000004322041211 */ /* 0x040fe200078e68ff */
[C---:B------:R-:W-:Y:S02]  /*7a90*/  @P1 IMAD R5, R34.reuse, 0x2000, R68 ;  /* 0x0000200022051824 */ /* 0x040fe400078e0244 */
[----:B------:R-:W-:Y:S01]  /*7aa0*/  @P1 IMAD R2, R34, 0x2000, R63 ;  /* 0x0000200022021824 */ /* 0x000fe200078e023f */
[----:B------:R-:W-:Y:S06]  /*7ab0*/  @P0 BRA `(.L_x_124) ;  /* 0x00000000000c0947 */ /* 0x000fec0003800000 */
[----:B---3--:R-:W-:Y:S04]  /*7ac0*/  SHF.L.U32 R0, R66, 0x1f, RZ ;  /* 0x0000001f42007819 */ /* 0x008fe800000006ff */
[----:B------:R-:W1:Y:S02]  /*7ad0*/  SYNCS.PHASECHK.TRANS64.TRYWAIT P0, [R3+URZ+0x20], R0 ;  /* 0x00002000030075a7 */ /* 0x000e6400080011ff */
[----:B-1----:R-:W-:Y:S05]  /*7ae0*/  @!P0 BRA `(.L_x_125) ;  /* 0x00000028005c8947 */ /* 0x002fea0003800000 */
.L_x_124:
[----:B------:R-:W-:Y:S05]  /*7af0*/  BSYNC B0 ;  /* 0x0000000000007941 */ /* 0x000fea0003800000 */
.L_x_123:
[----:B------:R-:W-:Y:S02]  /*7b00*/  ISETP.NE.AND P0, PT, R76, RZ, PT ;  /* 0x000000ff4c00720c */ /* 0x000fe40003f05270 */
[----:B------:R-:W-:Y:S11]  /*7b10*/  IADD3 R34, PT, PT, R34, 0x1, RZ ;  /* 0x0000000122227810 */ /* 0x000ff60007ffe0ff */
[----:B------:R4:W1:Y:S04]  /*7b20*/  @P0 LDS.128 R48, [R6] ;  /* 0x0000000006300984 */ /* 0x0008680000000c00 */
[----:B------:R4:W1:Y:S04]  /*7b30*/  @P0 LDS.128 R44, [R5+0x10] ;  /* 0x00001000052c0984 */ /* 0x0008680000000c00 */
[----:B------:R4:W1:Y:S04]  /*7b40*/  @P0 LDS.128 R40, [R4+0x20] ;  /* 0x0000200004280984 */ /* 0x0008680000000c00 */
[----:B------:R4:W1:Y:S02]  /*7b50*/  @P0 LDS.128 R36, [R2+0x30] ;  /* 0x0000300002240984 */ /* 0x0008640000000c00 */
.L_x_122:
[----:B------:R-:W-:Y:S05]  /*7b60*/  BSYNC B1 ;  /* 0x0000000000017941 */ /* 0x000fea0003800000 */
.L_x_121:
[----:B-1-3--:R-:W-:Y:S05]  /*7b70*/  VIADD R0, R25, 0x10 ;  /* 0x0000001019007836 */ /* 0x00afea0000000000 */
[----:B------:R-:W-:Y:S04]  /*7b80*/  SHF.R.U32.HI R0, RZ, 0x15, R0 ;  /* 0x00000015ff007819 */ /* 0x000fe80000011600 */
[----:B------:R-:W-:Y:S11]  /*7b90*/  LOP3.LUT P0, RZ, R0, 0x3, R57, 0x48, !PT ;  /* 0x0000000300ff7812 */ /* 0x000ff60007804839 */
[----:B------:R-:W-:Y:S02]  /*7ba0*/  @!UPT UIADD3 URZ, UPT, UPT, URZ, URZ, URZ ;  /* 0x000000fffffff290 */ /* 0x000fe4000fffe0ff */
[----:B------:R-:W-:Y:S05]  /*7bb0*/  @!P0 BRA `(.L_x_126) ;  /* 0x0000000000408947 */ /* 0x000fea0003800000 */
[----:B------:R-:W1:Y:S01]  /*7bc0*/  LDCU.64 UR8, c[0x4][0x70] ;  /* 0x01000e00ff0877ac */ /* 0x000e620008000a00 */
[----:B------:R-:W-:Y:S01]  /*7bd0*/  MOV R3, 0x0 ;  /* 0x0000000000037802 */ /* 0x000fe20000000f00 */
[----:B------:R-:W-:Y:S02]  /*7be0*/  HFMA2 R12, -RZ, RZ, 0, 5.9604644775390625e-08 ;  /* 0x00000001ff0c7431 */ /* 0x000fe400000001ff */
[----:B------:R-:W-:Y:S02]  /*7bf0*/  IMAD.MOV.U32 R8, RZ, RZ, 0x192 ;  /* 0x00000192ff087424 */ /* 0x000fe400078e00ff */
[----:B------:R-:W-:Y:S01]  /*7c00*/  IMAD.MOV.U32 R13, RZ, RZ, RZ ;  /* 0x000000ffff0d7224 */ /* 0x000fe200078e00ff */
[----:B------:R-:W3:Y:S01]  /*7c10*/  LDCU.64 UR6, c[0x4][0x78] ;  /* 0x01000f00ff0677ac */ /* 0x000ee20008000a00 */
[----:B----4-:R-:W4:Y:S01]  /*7c20*/  LDC.64 R2, c[0x4][R3] ;  /* 0x0100000003027b82 */ /* 0x010f220000000a00 */
[----:B------:R-:W5:Y:S01]  /*7c30*/  LDCU.64 UR4, c[0x4][0x10] ;  /* 0x01000200ff0477ac */ /* 0x000f620008000a00 */
[----:B-1----:R-:W-:Y:S01]  /*7c40*/  MOV R5, UR9 ;  /* 0x0000000900057c02 */ /* 0x002fe20008000f00 */
[----:B------:R-:W-:Y:S01]  /*7c50*/  IMAD.U32 R4, RZ, RZ, UR8 ;  /* 0x00000008ff047e24 */ /* 0x000fe2000f8e00ff */
[----:B---3--:R-:W-:Y:S01]  /*7c60*/  MOV R7, UR7 ;  /* 0x0000000700077c02 */ /* 0x008fe20008000f00 */
[----:B------:R-:W-:Y:S01]  /*7c70*/  IMAD.U32 R6, RZ, RZ, UR6 ;  /* 0x00000006ff067e24 */ /* 0x000fe2000f8e00ff */
[----:B-----5:R-:W-:Y:S01]  /*7c80*/  MOV R11, UR5 ;  /* 0x00000005000b7c02 */ /* 0x020fe20008000f00 */
[----:B------:R-:W-:Y:S02]  /*7c90*/  IMAD.U32 R10, RZ, RZ, UR4 ;  /* 0x00000004ff0a7e24 */ /* 0x000fe4000f8e00ff */
[----:B------:R-:W-:Y:S07]  /*7ca0*/  LEPC R20, `(.L_x_126) ;  /* 0x000000001014794e */ /* 0x000fee0000000000 */
[----:B--2-4-:R-:W-:Y:S05]  /*7cb0*/  CALL.ABS.NOINC R2 ;  /* 0x0000000002007343 */ /* 0x014fea0003c00000 */
.L_x_126:
[----:B------:R-:W-:Y:S01]  /*7cc0*/  ISETP.NE.AND P6, PT, R74, RZ, PT ;  /* 0x000000ff4a00720c */ /* 0x000fe20003fc5270 */
[----:B------:R-:W-:Y:S05]  /*7cd0*/  WARPSYNC.ALL ;  /* 0x0000000000007948 */ /* 0x000fea0003800000 */
[----:B------:R-:W-:Y:S01]  /*7ce0*/  R2UR UR4, R25 ;  /* 0x00000000190472ca */ /* 0x000fe200000e0000 */
[----:B------:R-:W-:Y:S01]  /*7cf0*/  IMAD.U32 R77, RZ, RZ, UR45 ;  /* 0x0000002dff4d7e24 */ /* 0x000fe2000f8e00ff */
[----:B------:R-:W-:Y:S01]  /*7d00*/  LOP3.LUT R20, R48, 0xffffe000, RZ, 0xc0, !PT ;  /* 0xffffe00030147812 */ /* 0x000fe200078ec0ff */
[----:B------:R-:W-:Y:S01]  /*7d10*/  BSSY.RECONVERGENT B0, `(.L_x_127) ;  /* 0x000005e000007945 */ /* 0x000fe20003800200 */
[----:B------:R-:W-:Y:S02]  /*7d20*/  LOP3.LUT R21, R49, 0xffffe000, RZ, 0xc0, !PT ;  /* 0xffffe00031157812 */ /* 0x000fe400078ec0ff */
[----:B------:R-:W-:Y:S02]  /*7d30*/  LOP3.LUT R26, R51, 0xffffe000, RZ, 0xc0, !PT ;  /* 0xffffe000331a7812 */ /* 0x000fe400078ec0ff */
[----:B------:R-:W-:Y:S01]  /*7d40*/  @P6 LEA R0, R77, UR43, 0x3 ;  /* 0x0000002b4d006c11 */ /* 0x000fe2000f8e18ff */
[----:B------:R-:W-:Y:S01]  /*7d50*/  IMAD.U32 R77, RZ, RZ, UR62 ;  /* 0x0000003eff4d7e24 */ /* 0x000fe2000f8e00ff */
[----:B------:R-:W-:Y:S02]  /*7d60*/  LOP3.LUT R33, R44, 0xffffe000, RZ, 0xc0, !PT ;  /* 0xffffe0002c217812 */ /* 0x000fe400078ec0ff */
[----:B------:R-:W-:Y:S01]  /*7d70*/  LOP3.LUT R32, R45, 0xffffe000, RZ, 0xc0, !PT ;  /* 0xffffe0002d207812 */ /* 0x000fe200078ec0ff */
[----:B----4-:R-:W1:Y:S01]  /*7d80*/  LDTM.x16 R4, tmem[UR4+0x10] ;  /* 0x00001004000479ee */ /* 0x010e620008240000 */
[----:B------:R-:W-:Y:S01]  /*7d90*/  ISETP.NE.AND P0, PT, R71, RZ, PT ;  /* 0x000000ff4700720c */ /* 0x000fe20003f05270 */
[----:B------:R-:W-:Y:S05]  /*7da0*/  @P6 VIADD R0, R0, 0x40 ;  /* 0x0000004000006836 */ /* 0x000fea0000000000 */
[----:B------:R-:W-:Y:S01]  /*7db0*/  @P6 PRMT R77, R77, 0x654, R0 ;  /* 0x000006544d4d6816 */ /* 0x000fe20000000000 */
[C---:B-1----:R-:W-:Y:S01]  /*7dc0*/  FMUL R0, R24.reuse, R4 ;  /* 0x0000000418007220 */ /* 0x042fe20000400000 */
[C---:B------:R-:W-:Y:S01]  /*7dd0*/  FMUL R2, R24.reuse, R5 ;  /* 0x0000000518027220 */ /* 0x040fe20000400000 */
[C---:B------:R-:W-:Y:S01]  /*7de0*/  FMUL R3, R24.reuse, R6 ;  /* 0x0000000618037220 */ /* 0x040fe20000400000 */
[----:B------:R-:W-:Y:S01]  /*7df0*/  FMUL R7, R24, R7 ;  /* 0x0000000718077220 */ /* 0x000fe20000400000 */
[C---:B------:R-:W-:Y:S01]  /*7e00*/  FFMA R28, R27.reuse, R20, R0 ;  /* 0x000000141b1c7223 */ /* 0x040fe20000000000 */
[----:B------:R-:W-:Y:S01]  /*7e10*/  LOP3.LUT R20, R50, 0xffffe000, RZ, 0xc0, !PT ;  /* 0xffffe00032147812 */ /* 0x000fe200078ec0ff */
[C---:B------:R-:W-:Y:S01]  /*7e20*/  FFMA R29, R27.reuse, R21, R2 ;  /* 0x000000151b1d7223 */ /* 0x040fe20000000002 */
[----:B------:R-:W-:Y:S01]  /*7e30*/  LOP3.LUT R21, R40, 0xffffe000, RZ, 0xc0, !PT ;  /* 0xffffe00028157812 */ /* 0x000fe200078ec0ff */
[----:B------:R-:W-:Y:S01]  /*7e40*/  FMUL R4, R24, R8 ;  /* 0x0000000818047220 */ /* 0x000fe20000400000 */
[----:B------:R-:W-:Y:S01]  /*7e50*/  F2FP.TF32.F32.PACK_B R28, R28 ;  /* 0x0000001cff1c723e */ /* 0x000fe200024050ff */
[C---:B------:R-:W-:Y:S01]  /*7e60*/  FFMA R30, R27.reuse, R20, R3 ;  /* 0x000000141b1e7223 */ /* 0x040fe20000000003 */
        /* <DEDUP_REMOVED lines=8> */
[----:B------:R-:W-:Y:S01]  /*7ef0*/  F2FP.TF32.F32.PACK_B R31, R31 ;  /* 0x0000001fff1f723e */ /* 0x000fe200024050ff */
[C---:B------:R-:W-:Y:S01]  /*7f00*/  FFMA R4, R27.reuse, R33, R4 ;  /* 0x000000211b047223 */ /* 0x040fe20000000004 */
[C---:B------:R-:W-:Y:S01]  /*7f10*/  FFMA R5, R27.reuse, R32, R5 ;  /* 0x000000201b057223 */ /* 0x040fe20000000005 */
[C---:B------:R-:W-:Y:S01]  /*7f20*/  FFMA R6, R27.reuse, R20, R6 ;  /* 0x000000141b067223 */ /* 0x040fe20000000006 */
[----:B------:R-:W-:Y:S01]  /*7f30*/  FFMA R7, R27, R26, R11 ;  /* 0x0000001a1b077223 */ /* 0x000fe2000000000b */
[----:B------:R1:W-:Y:S01]  /*7f40*/  STS.128 [R69+0x2000], R28 ;  /* 0x0020001c45007388 */ /* 0x0003e20000000c00 */
[----:B------:R-:W-:Y:S01]  /*7f50*/  LOP3.LUT R32, R41, 0xffffe000, RZ, 0xc0, !PT ;  /* 0xffffe00029207812 */ /* 0x000fe200078ec0ff */
[----:B------:R-:W-:Y:S01]  /*7f60*/  FMUL R8, R24, R12 ;  /* 0x0000000c18087220 */ /* 0x000fe20000400000 */
[----:B------:R-:W-:Y:S01]  /*7f70*/  LOP3.LUT R33, R42, 0xffffe000, RZ, 0xc0, !PT ;  /* 0xffffe0002a217812 */ /* 0x000fe200078ec0ff */
[C---:B------:R-:W-:Y:S01]  /*7f80*/  FMUL R9, R24.reuse, R13 ;  /* 0x0000000d18097220 */ /* 0x040fe20000400000 */
[----:B------:R-:W-:Y:S01]  /*7f90*/  LOP3.LUT R20, R43, 0xffffe000, RZ, 0xc0, !PT ;  /* 0xffffe0002b147812 */ /* 0x000fe200078ec0ff */
[C---:B------:R-:W-:Y:S01]  /*7fa0*/  FMUL R10, R24.reuse, R14 ;  /* 0x0000000e180a7220 */ /* 0x040fe20000400000 */
        /* <DEDUP_REMOVED lines=30> */
[----:B------:R-:W-:Y:S02]  /*8190*/  F2FP.TF32.F32.PACK_B R15, R15 ;  /* 0x0000000fff0f723e */ /* 0x000fe400024050ff */
[----:B------:R-:W-:Y:S02]  /*81a0*/  LEA R0, R34, UR43, 0x3 ;  /* 0x0000002b22007c11 */ /* 0x000fe4000f8e18ff */
[----:B------:R-:W-:Y:S01]  /*81b0*/  @P6 SHF.L.U32 R3, R66, 0x1f, RZ ;  /* 0x0000001f42036819 */ /* 0x000fe200000006ff */
        /* <DEDUP_REMOVED lines=10> */
[----:B------:R-:W-:Y:S02]  /*8260*/  UIADD3 UR9, UPT, UPT, UR49, 0x10, URZ ;  /* 0x0000001031097890 */ /* 0x000fe4000fffe0ff */
[----:B------:R-:W-:Y:S01]  /*8270*/  UIADD3 UR8, UPT, UPT, UR43, 0x2200, URZ ;  /* 0x000022002b087890 */ /* 0x000fe2000fffe0ff */
[----:B------:R-:W-:Y:S01]  /*8280*/  UMOV UR10, UR50 ;  /* 0x00000032000a7c82 */ /* 0x000fe20008000000 */
[----:B------:R-:W-:Y:S01]  /*8290*/  UMOV UR11, UR60 ;  /* 0x0000003c000b7c82 */ /* 0x000fe20008000000 */
[----:B---3--:R-:W-:Y:S04]  /*82a0*/  UIADD3 UR4, UP0, UPT, UR6, 0x680, URZ ;  /* 0x0000068006047890 */ /* 0x008fe8000ff1e0ff */
[----:B------:R-:W-:Y:S09]  /*82b0*/  UIADD3.X UR5, UPT, UPT, URZ, UR7, URZ, UP0, !UPT ;  /* 0x00000007ff057290 */ /* 0x000ff200087fe4ff */
[----:B------:R3:W-:Y:S01]  /*82c0*/  UTMASTG.3D [UR8], [UR4] ;  /* 0x00000008040073b5 */ /* 0x0007e20008010000 */
[----:B------:R0:W-:Y:S01]  /*82d0*/  UTMACMDFLUSH ;  /* 0x00000000000079b7 */ /* 0x0001e20000000000 */
[----:B---3--:R-:W-:Y:S04]  /*82e0*/  DEPBAR.LE SB0, 0x1 ;  /* 0x000080400000791a */ /* 0x008fe80000000000 */
.L_x_128:
[----:B------:R-:W-:Y:S05]  /*82f0*/  BSYNC.RECONVERGENT B0 ;  /* 0x0000000000007941 */ /* 0x000fea0003800200 */
.L_x_127:
[----:B------:R-:W-:Y:S01]  /*8300*/  BAR.SYNC.DEFER_BLOCKING 0x1, 0x80 ;  /* 0x0042000000007b1d */ /* 0x000fe20000010000 */
[----:B------:R-:W-:Y:S04]  /*8310*/  UIADD3 UR4, UPT, UPT, UR45, 0x1, URZ ;  /* 0x000000012d047890 */ /* 0x000fe8000fffe0ff */
[----:B------:R-:W-:Y:S04]  /*8320*/  UISETP.NE.AND UP0, UPT, UR4, 0x4, UPT ;  /* 0x000000040400788c */ /* 0x000fe8000bf05270 */
[----:B------:R-:W-:Y:S01]  /*8330*/  USEL UR44, UR4, URZ, UP0 ;  /* 0x000000ff042c7287 */ /* 0x000fe20008000000 */
[----:B------:R3:W-:Y:S01]  /*8340*/  @P6 SYNCS.ARRIVE.TRANS64.RED.A1T0 RZ, [R77+URZ], RZ ;  /* 0x000000ff4dff69a7 */ /* 0x0007e200081004ff */
[----:B------:R-:W-:Y:S01]  /*8350*/  BSSY B1, `(.L_x_129) ;  /* 0x0000017000017945 */ /* 0x000fe20003800000 */
[----:B------:R-:W4:Y:S02]  /*8360*/  @P6 SYNCS.PHASECHK.TRANS64.TRYWAIT P0, [R0+URZ+0x20], R3 ;  /* 0x00002003000065a7 */ /* 0x000f2400080011ff */
[----:B----4-:R-:W-:Y:S01]  /*8370*/  @P6 SEL R35, RZ, 0x1, !P0 ;  /* 0x00000001ff236807 */ /* 0x010fe20004000000 */
[----:B---3--:R-:W-:Y:S06]  /*8380*/  @!P6 BRA `(.L_x_130) ;  /* 0x00000000004ce947 */ /* 0x008fec0003800000 */
        /* <DEDUP_REMOVED lines=9> */
[----:B------:R-:W-:Y:S04]  /*8420*/  SHF.L.U32 R7, R66, 0x1f, RZ ;  /* 0x0000001f42077819 */ /* 0x000fe800000006ff */
[----:B------:R-:W1:Y:S02]  /*8430*/  SYNCS.PHASECHK.TRANS64.TRYWAIT P0, [R0+URZ+0x20], R7 ;  /* 0x00002007000075a7 */ /* 0x000e6400080011ff */
[----:B-1----:R-:W-:Y:S05]  /*8440*/  @!P0 BRA `(.L_x_133) ;  /* 0x0000002000188947 */ /* 0x002fea0003800000 */
.L_x_132:
[----:B------:R-:W-:Y:S05]  /*8450*/  BSYNC B0 ;  /* 0x0000000000007941 */ /* 0x000fea0003800000 */
.L_x_131:
[----:B------:R-:W-:Y:S02]  /*8460*/  ISETP.NE.AND P0, PT, R76, RZ, PT ;  /* 0x000000ff4c00720c */ /* 0x000fe40003f05270 */
[----:B------:R-:W-:Y:S11]  /*8470*/  IADD3 R34, PT, PT, R34, 0x1, RZ ;  /* 0x0000000122227810 */ /* 0x000ff60007ffe0ff */
[----:B------:R3:W4:Y:S04]  /*8480*/  @P0 LDS.128 R48, [R5] ;  /* 0x0000000005300984 */ /* 0x0007280000000c00 */
[----:B------:R3:W1:Y:S04]  /*8490*/  @P0 LDS.128 R44, [R4+0x10] ;  /* 0x00001000042c0984 */ /* 0x0006680000000c00 */
[----:B------:R3:W1:Y:S04]  /*84a0*/  @P0 LDS.128 R40, [R3+0x20] ;  /* 0x0000200003280984 */ /* 0x0006680000000c00 */
[----:B------:R3:W1:Y:S02]  /*84b0*/  @P0 LDS.128 R36, [R2+0x30] ;  /* 0x0000300002240984 */ /* 0x0006640000000c00 */
.L_x_130:
[----:B------:R-:W-:Y:S05]  /*84c0*/  BSYNC B1 ;  /* 0x0000000000017941 */ /* 0x000fea0003800000 */
.L_x_129:
[----:B-1----:R-:W-:Y:S05]  /*84d0*/  VIADD R0, R25, 0x20 ;  /* 0x0000002019007836 */ /* 0x002fea0000000000 */
[----:B------:R-:W-:Y:S04]  /*84e0*/  SHF.R.U32.HI R0, RZ, 0x15, R0 ;  /* 0x00000015ff007819 */ /* 0x000fe80000011600 */
[----:B------:R-:W-:Y:S11]  /*84f0*/  LOP3.LUT P0, RZ, R0, 0x3, R57, 0x48, !PT ;  /* 0x0000000300ff7812 */ /* 0x000ff60007804839 */
[----:B------:R-:W-:Y:S02]  /*8500*/  @!UPT UIADD3 URZ, UPT, UPT, URZ, URZ, URZ ;  /* 0x000000fffffff290 */ /* 0x000fe4000fffe0ff */
[----:B------:R-:W-:Y:S05]  /*8510*/  @!P0 BRA `(.L_x_134) ;  /* 0x0000000000408947 */ /* 0x000fea0003800000 */
[----:B------:R-:W1:Y:S01]  /*8520*/  LDCU.64 UR8, c[0x4][0x70] ;  /* 0x01000e00ff0877ac */ /* 0x000e620008000a00 */
[----:B---3--:R-:W-:Y:S01]  /*8530*/  MOV R3, 0x0 ;  /* 0x0000000000037802 */ /* 0x008fe20000000f00 */
[----:B------:R-:W-:Y:S02]  /*8540*/  HFMA2 R12, -RZ, RZ, 0, 5.9604644775390625e-08 ;  /* 0x00000001ff0c7431 */ /* 0x000fe400000001ff */
[----:B------:R-:W-:Y:S02]  /*8550*/  IMAD.MOV.U32 R8, RZ, RZ, 0x192 ;  /* 0x00000192ff087424 */ /* 0x000fe400078e00ff */
[----:B------:R-:W-:Y:S01]  /*8560*/  IMAD.MOV.U32 R13, RZ, RZ, RZ ;  /* 0x000000ffff0d7224 */ /* 0x000fe200078e00ff */
[----:B------:R-:W3:Y:S01]  /*8570*/  LDCU.64 UR6, c[0x4][0x78] ;  /* 0x01000f00ff0677ac */ /* 0x000ee20008000a00 */
[----:B------:R-:W2:Y:S01]  /*8580*/  LDC.64 R2, c[0x4][R3] ;  /* 0x0100000003027b82 */ /* 0x000ea20000000a00 */
        /* <DEDUP_REMOVED lines=9> */
.L_x_134:
[----:B------:R-:W-:Y:S01]  /*8620*/  ISETP.NE.AND P6, PT, R74, RZ, PT ;  /* 0x000000ff4a00720c */ /* 0x000fe20003fc5270 */
[----:B------:R-:W-:Y:S05]  /*8630*/  WARPSYNC.ALL ;  /* 0x0000000000007948 */ /* 0x000fea0003800000 */
[----:B------:R-:W-:Y:S01]  /*8640*/  R2UR UR4, R25 ;  /* 0x00000000190472ca */ /* 0x000fe200000e0000 */
[----:B------:R-:W-:Y:S01]  /*8650*/  IMAD.U32 R77, RZ, RZ, UR44 ;  /* 0x0000002cff4d7e24 */ /* 0x000fe2000f8e00ff */
[----:B----4-:R-:W-:Y:S01]  /*8660*/  LOP3.LUT R20, R48, 0xffffe000, RZ, 0xc0, !PT ;  /* 0xffffe00030147812 */ /* 0x010fe200078ec0ff */
[----:B------:R-:W-:Y:S01]  /*8670*/  BSSY.RECONVERGENT B0, `(.L_x_135) ;  /* 0x000005e000007945 */ /* 0x000fe20003800200 */
[----:B------:R-:W-:Y:S02]  /*8680*/  LOP3.LUT R21, R49, 0xffffe000, RZ, 0xc0, !PT ;  /* 0xffffe00031157812 */ /* 0x000fe400078ec0ff */
[----:B------:R-:W-:Y:S02]  /*8690*/  LOP3.LUT R26, R51, 0xffffe000, RZ, 0xc0, !PT ;  /* 0xffffe000331a7812 */ /* 0x000fe400078ec0ff */
[----:B------:R-:W-:Y:S01]  /*86a0*/  @P6 LEA R0, R77, UR43, 0x3 ;  /* 0x0000002b4d006c11 */ /* 0x000fe2000f8e18ff */
[----:B------:R-:W-:Y:S01]  /*86b0*/  IMAD.U32 R77, RZ, RZ, UR62 ;  /* 0x0000003eff4d7e24 */ /* 0x000fe2000f8e00ff */
[----:B------:R-:W-:Y:S02]  /*86c0*/  LOP3.LUT R33, R44, 0xffffe000, RZ, 0xc0, !PT ;  /* 0xffffe0002c217812 */ /* 0x000fe400078ec0ff */
[----:B------:R-:W-:Y:S01]  /*86d0*/  LOP3.LUT R32, R45, 0xffffe000, RZ, 0xc0, !PT ;  /* 0xffffe0002d207812 */ /* 0x000fe200078ec0ff */
[----:B---3--:R-:W1:Y:S01]  /*86e0*/  LDTM.x16 R4, tmem[UR4+0x20] ;  /* 0x00002004000479ee */ /* 0x008e620008240000 */
        /* <DEDUP_REMOVED lines=86> */
.L_x_136:
[----:B------:R-:W-:Y:S05]  /*8c50*/  BSYNC.RECONVERGENT B0 ;  /* 0x0000000000007941 */ /* 0x000fea0003800200 */
.L_x_135:
        /* <DEDUP_REMOVED lines=21> */
.L_x_140:
[----:B------:R-:W-:Y:S05]  /*8db0*/  BSYNC B0 ;  /* 0x0000000000007941 */ /* 0x000fea0003800000 */
.L_x_139:
[----:B------:R-:W-:Y:S11]  /*8dc0*/  ISETP.NE.AND P0, PT, R76, RZ, PT ;  /* 0x000000ff4c00720c */ /* 0x000ff60003f05270 */
[----:B------:R-:W-:Y:S02]  /*8dd0*/  @!UPT UIADD3 URZ, UPT, UPT, URZ, URZ, URZ ;  /* 0x000000fffffff290 */ /* 0x000fe4000fffe0ff */
[----:B------:R3:W4:Y:S04]  /*8de0*/  @P0 LDS.128 R48, [R4] ;  /* 0x0000000004300984 */ /* 0x0007280000000c00 */
[----:B------:R3:W1:Y:S04]  /*8df0*/  @P0 LDS.128 R44, [R3+0x10] ;  /* 0x00001000032c0984 */ /* 0x0006680000000c00 */
[----:B------:R3:W1:Y:S04]  /*8e00*/  @P0 LDS.128 R40, [R2+0x20] ;  /* 0x0000200002280984 */ /* 0x0006680000000c00 */
[----:B------:R3:W1:Y:S02]  /*8e10*/  @P0 LDS.128 R36, [R34+0x30] ;  /* 0x0000300022240984 */ /* 0x0006640000000c00 */
.L_x_138:
[----:B------:R-:W-:Y:S05]  /*8e20*/  BSYNC B1 ;  /* 0x0000000000017941 */ /* 0x000fea0003800000 */
.L_x_137:
        /* <DEDUP_REMOVED lines=21> */
.L_x_142:
[----:B------:R-:W-:Y:S01]  /*8f80*/  ISETP.NE.AND P0, PT, R71, RZ, PT ;  /* 0x000000ff4700720c */ /* 0x000fe20003f05270 */
[----:B------:R-:W-:Y:S05]  /*8f90*/  WARPSYNC.ALL ;  /* 0x0000000000007948 */ /* 0x000fea0003800000 */
[----:B------:R-:W-:Y:S01]  /*8fa0*/  R2UR UR4, R25 ;  /* 0x00000000190472ca */ /* 0x000fe200000e0000 */
[----:B------:R-:W-:Y:S01]  /*8fb0*/  VIADD R75, R75, 0xb0 ;  /* 0x000000b04b4b7836 */ /* 0x000fe20000000000 */
[----:B----4-:R-:W-:Y:S01]  /*8fc0*/  LOP3.LUT R0, R48, 0xffffe000, RZ, 0xc0, !PT ;  /* 0xffffe00030007812 */ /* 0x010fe200078ec0ff */
[----:B------:R-:W-:Y:S01]  /*8fd0*/  BSSY.RECONVERGENT B0, `(.L_x_143) ;  /* 0x000005a000007945 */ /* 0x000fe20003800200 */
[----:B---3--:R-:W-:Y:S02]  /*8fe0*/  LOP3.LUT R2, R49, 0xffffe000, RZ, 0xc0, !PT ;  /* 0xffffe00031027812 */ /* 0x008fe400078ec0ff */
[----:B------:R-:W-:Y:S02]  /*8ff0*/  LOP3.LUT R3, R50, 0xffffe000, RZ, 0xc0, !PT ;  /* 0xffffe00032037812 */ /* 0x000fe400078ec0ff */
[----:B------:R-:W-:Y:S02]  /*9000*/  LOP3.LUT R20, R51, 0xffffe000, RZ, 0xc0, !PT ;  /* 0xffffe00033147812 */ /* 0x000fe400078ec0ff */
[----:B------:R-:W-:Y:S02]  /*9010*/  LOP3.LUT R21, R44, 0xffffe000, RZ, 0xc0, !PT ;  /* 0xffffe0002c157812 */ /* 0x000fe400078ec0ff */
[----:B------:R-:W-:Y:S01]  /*9020*/  LOP3.LUT R26, R45, 0xffffe000, RZ, 0xc0, !PT ;  /* 0xffffe0002d1a7812 */ /* 0x000fe200078ec0ff */
[----:B------:R-:W1:Y:S01]  /*9030*/  LDTM.x16 R4, tmem[UR4+0x30] ;  /* 0x00003004000479ee */ /* 0x000e620008240000 */
[----:B------:R-:W-:Y:S01]  /*9040*/  LOP3.LUT R29, R46, 0xffffe000, RZ, 0xc0, !PT ;  /* 0xffffe0002e1d7812 */ /* 0x000fe200078ec0ff */
[----:B------:R-:W-:Y:S01]  /*9050*/  NOP ;  /* 0x0000000000007918 */ /* 0x000fe20000000000 */
[----:B------:R-:W-:Y:S02]  /*9060*/  LOP3.LUT R28, R47, 0xffffe000, RZ, 0xc0, !PT ;  /* 0xffffe0002f1c7812 */ /* 0x000fe400078ec0ff */
[----:B------:R-:W-:Y:S02]  /*9070*/  LOP3.LUT R75, R75, 0xfefffff8, RZ, 0xc0, !PT ;  /* 0xfefffff84b4b7812 */ /* 0x000fe400078ec0ff */
[----:B------:R-:W-:Y:S02]  /*9080*/  LOP3.LUT R31, R40, 0xffffe000, RZ, 0xc0, !PT ;  /* 0xffffe000281f7812 */ /* 0x000fe400078ec0ff */
[----:B------:R-:W-:Y:S01]  /*9090*/  LOP3.LUT R30, R41, 0xffffe000, RZ, 0xc0, !PT ;  /* 0xffffe000291e7812 */ /* 0x000fe200078ec0ff */
[----:B-1----:R1:W-:Y:S01]  /*90a0*/  SYNCS.ARRIVE.TRANS64.RED.A1T0 RZ, [R75+URZ], RZ ;  /* 0x000000ff4bff79a7 */ /* 0x0023e200081004ff */
[----:B------:R-:W-:Y:S02]  /*90b0*/  LOP3.LUT R33, R42, 0xffffe000, RZ, 0xc0, !PT ;  /* 0xffffe0002a217812 */ /* 0x000fe400078ec0ff */
[----:B------:R-:W-:Y:S02]  /*90c0*/  LOP3.LUT R32, R43, 0xffffe000, RZ, 0xc0, !PT ;  /* 0xffffe0002b207812 */ /* 0x000fe400078ec0ff */
[----:B------:R-:W-:Y:S02]  /*90d0*/  LOP3.LUT R35, R36, 0xffffe000, RZ, 0xc0, !PT ;  /* 0xffffe00024237812 */ /* 0x000fe400078ec0ff */
[----:B------:R-:W-:Y:S02]  /*90e0*/  LOP3.LUT R34, R37, 0xffffe000, RZ, 0xc0, !PT ;  /* 0xffffe00025227812 */ /* 0x000fe400078ec0ff */
[----:B------:R-:W-:Y:S02]  /*90f0*/  LOP3.LUT R37, R38, 0xffffe000, RZ, 0xc0, !PT ;  /* 0xffffe00026257812 */ /* 0x000fe400078ec0ff */
[----:B------:R-:W-:Y:S01]  /*9100*/  LOP3.LUT R36, R39, 0xffffe000, RZ, 0xc0, !PT ;  /* 0xffffe00027247812 */ /* 0x000fe200078ec0ff */
[C---:B------:R-:W-:Y:S01]  /*9110*/  FMUL R4, R24.reuse, R4 ;  /* 0x0000000418047220 */ /* 0x040fe20000400000 */
[C---:B------:R-:W-:Y:S01]  /*9120*/  FMUL R5, R24.reuse, R5 ;  /* 0x0000000518057220 */ /* 0x040fe20000400000 */
[C---:B------:R-:W-:Y:S01]  /*9130*/  FMUL R6, R24.reuse, R6 ;  /* 0x0000000618067220 */ /* 0x040fe20000400000 */
[C---:B------:R-:W-:Y:S01]  /*9140*/  FMUL R7, R24.reuse, R7 ;  /* 0x0000000718077220 */ /* 0x040fe20000400000 */
[C---:B------:R-:W-:Y:S01]  /*9150*/  FFMA R4, R27.reuse, R0, R4 ;  /* 0x000000001b047223 */ /* 0x040fe20000000004 */
[C---:B------:R-:W-:Y:S01]  /*9160*/  FFMA R5, R27.reuse, R2, R5 ;  /* 0x000000021b057223 */ /* 0x040fe20000000005 */
[C---:B------:R-:W-:Y:S01]  /*9170*/  FFMA R6, R27.reuse, R3, R6 ;  /* 0x000000031b067223 */ /* 0x040fe20000000006 */
[C---:B------:R-:W-:Y:S01]  /*9180*/  FFMA R7, R27.reuse, R20, R7 ;  /* 0x000000141b077223 */ /* 0x040fe20000000007 */
[C---:B------:R-:W-:Y:S01]  /*9190*/  FMUL R8, R24.reuse, R8 ;  /* 0x0000000818087220 */ /* 0x040fe20000400000 */
[C---:B------:R-:W-:Y:S01]  /*91a0*/  FMUL R9, R24.reuse, R9 ;  /* 0x0000000918097220 */ /* 0x040fe20000400000 */
[C---:B------:R-:W-:Y:S01]  /*91b0*/  FMUL R10, R24.reuse, R10 ;  /* 0x0000000a180a7220 */ /* 0x040fe20000400000 */
[C---:B------:R-:W-:Y:S01]  /*91c0*/  FMUL R11, R24.reuse, R11 ;  /* 0x0000000b180b7220 */ /* 0x040fe20000400000 */
[----:B------:R-:W-:Y:S01]  /*91d0*/  F2FP.TF32.F32.PACK_B R4, R4 ;  /* 0x00000004ff04723e */ /* 0x000fe200024050ff */
[C---:B------:R-:W-:Y:S01]  /*91e0*/  FFMA R8, R27.reuse, R21, R8 ;  /* 0x000000151b087223 */ /* 0x040fe20000000008 */
[----:B------:R-:W-:Y:S01]  /*91f0*/  F2FP.TF32.F32.PACK_B R5, R5 ;  /* 0x00000005ff05723e */ /* 0x000fe200024050ff */
[C---:B------:R-:W-:Y:S01]  /*9200*/  FFMA R9, R27.reuse, R26, R9 ;  /* 0x0000001a1b097223 */ /* 0x040fe20000000009 */
[----:B------:R-:W-:Y:S01]  /*9210*/  F2FP.TF32.F32.PACK_B R6, R6 ;  /* 0x00000006ff06723e */ /* 0x000fe200024050ff */
[C---:B------:R-:W-:Y:S01]  /*9220*/  FFMA R10, R27.reuse, R29, R10 ;  /* 0x0000001d1b0a7223 */ /* 0x040fe2000000000a */
[----:B------:R-:W-:Y:S01]  /*9230*/  F2FP.TF32.F32.PACK_B R7, R7 ;  /* 0x00000007ff07723e */ /* 0x000fe200024050ff */
[C---:B------:R-:W-:Y:S01]  /*9240*/  FFMA R11, R27.reuse, R28, R11 ;  /* 0x0000001c1b0b7223 */ /* 0x040fe2000000000b */
[C---:B------:R-:W-:Y:S01]  /*9250*/  FMUL R12, R24.reuse, R12 ;  /* 0x0000000c180c7220 */ /* 0x040fe20000400000 */
[----:B------:R-:W-:Y:S01]  /*9260*/  F2FP.TF32.F32.PACK_B R8, R8 ;  /* 0x00000008ff08723e */ /* 0x000fe200024050ff */
[C---:B------:R-:W-:Y:S01]  /*9270*/  FMUL R13, R24.reuse, R13 ;  /* 0x0000000d180d7220 */ /* 0x040fe20000400000 */
[----:B------:R1:W-:Y:S01]  /*9280*/  STS.128 [R69+0x6000], R4 ;  /* 0x0060000445007388 */ /* 0x0003e20000000c00 */
        /* <DEDUP_REMOVED lines=8> */
[C---:B------:R-:W-:Y:S01]  /*9310*/  FFMA R15, R27.reuse, R32, R15 ;  /* 0x000000201b0f7223 */ /* 0x040fe2000000000f */
[C---:B------:R-:W-:Y:S01]  /*9320*/  FMUL R16, R24.reuse, R16 ;  /* 0x0000001018107220 */ /* 0x040fe20000400000 */
[----:B------:R-:W-:Y:S01]  /*9330*/  F2FP.TF32.F32.PACK_B R12, R12 ;  /* 0x0000000cff0c723e */ /* 0x000fe200024050ff */
[----:B------:R1:W-:Y:S01]  /*9340*/  STS.128 [R68+0x6010], R8 ;  /* 0x0060100844007388 */ /* 0x0003e20000000c00 */
[C---:B------:R-:W-:Y:S01]  /*9350*/  FMUL R17, R24.reuse, R17 ;  /* 0x0000001118117220 */ /* 0x040fe20000400000 */
        /* <DEDUP_REMOVED lines=8> */
[----:B------:R-:W-:Y:S01]  /*93e0*/  FFMA R19, R27, R36, R19 ;  /* 0x000000241b137223 */ /* 0x000fe20000000013 */
[----:B------:R-:W-:Y:S02]  /*93f0*/  F2FP.TF32.F32.PACK_B R16, R16 ;  /* 0x00000010ff10723e */ /* 0x000fe400024050ff */
[----:B------:R1:W-:Y:S01]  /*9400*/  STS.128 [R67+0x6020], R12 ;  /* 0x0060200c43007388 */ /* 0x0003e20000000c00 */
[----:B------:R-:W-:Y:S02]  /*9410*/  F2FP.TF32.F32.PACK_B R17, R17 ;  /* 0x00000011ff11723e */ /* 0x000fe400024050ff */
        /* <DEDUP_REMOVED lines=21> */
.L_x_144:
[----:B------:R-:W-:Y:S05]  /*9570*/  BSYNC.RECONVERGENT B0 ;  /* 0x0000000000007941 */ /* 0x000fea0003800200 */
.L_x_143:
[----:B------:R-:W-:Y:S01]  /*9580*/  BAR.SYNC.DEFER_BLOCKING 0x1, 0x80 ;  /* 0x0042000000007b1d */ /* 0x000fe20000010000 */
[----:B------:R-:W-:Y:S01]  /*9590*/  UISETP.NE.AND UP0, UPT, UR46, -0x4, UPT ;  /* 0xfffffffc2e00788c */ /* 0x000fe2000bf05270 */
[----:B------:R-:W-:Y:S08]  /*95a0*/  IADD3 R0, PT, PT, R22, 0x1, RZ ;  /* 0x0000000116007810 */ /* 0x000ff00007ffe0ff */
[----:B------:R-:W-:Y:S05]  /*95b0*/  BRA.U !UP0, `(.L_x_145) ;  /* 0x0000000108287547 */ /* 0x000fea000b800000 */
[----:B------:R-:W-:Y:S01]  /*95c0*/  ISETP.NE.AND P0, PT, R74, RZ, PT ;  /* 0x000000ff4a00720c */ /* 0x000fe20003f05270 */
[----:B------:R-:W-:Y:S01]  /*95d0*/  IMAD.U32 R3, RZ, RZ, UR45 ;  /* 0x0000002dff037e24 */ /* 0x000fe2000f8e00ff */
[----:B------:R-:W-:Y:S01]  /*95e0*/  UIADD3 UR4, UPT, UPT, UR45, 0x1, URZ ;  /* 0x000000012d047890 */ /* 0x000fe2000fffe0ff */
[----:B------:R-:W-:Y:S03]  /*95f0*/  IMAD.U32 R2, RZ, RZ, UR62 ;  /* 0x0000003eff027e24 */ /* 0x000fe6000f8e00ff */
[----:B------:R-:W-:Y:S04]  /*9600*/  UISETP.NE.AND UP0, UPT, UR4, 0x4, UPT ;  /* 0x000000040400788c */ /* 0x000fe8000bf05270 */
[----:B------:R-:W-:Y:S03]  /*9610*/  USEL UR45, UR4, URZ, UP0 ;  /* 0x000000ff042d7287 */ /* 0x000fe60008000000 */
[----:B------:R-:W-:Y:S05]  /*9620*/  @P0 LEA R3, R3, UR43, 0x3 ;  /* 0x0000002b03030c11 */ /* 0x000fea000f8e18ff */
[----:B------:R-:W-:Y:S05]  /*9630*/  @P0 VIADD R3, R3, 0x40 ;  /* 0x0000004003030836 */ /* 0x000fea0000000000 */
[----:B------:R-:W-:Y:S04]  /*9640*/  @P0 PRMT R2, R2, 0x654, R3 ;  /* 0x0000065402020816 */ /* 0x000fe80000000003 */
[----:B------:R3:W-:Y:S03]  /*9650*/  @P0 SYNCS.ARRIVE.TRANS64.RED.A1T0 RZ, [R2+URZ], RZ ;  /* 0x000000ff02ff09a7 */ /* 0x0007e600081004ff */
.L_x_145:
[----:B------:R-:W-:Y:S01]  /*9660*/  R2UR UR5, R58 ;  /* 0x000000003a0572ca */ /* 0x000fe200000e0000 */
[----:B------:R-:W-:Y:S01]  /*9670*/  UISETP.NE.AND UP0, UPT, UR61, URZ, UPT ;  /* 0x000000ff3d00728c */ /* 0x000fe2000bf05270 */
[----:B------:R-:W-:Y:S01]  /*9680*/  R2UR UR4, R59 ;  /* 0x000000003b0472ca */ /* 0x000fe200000e0000 */
[----:B------:R-:W-:Y:S01]  /*9690*/  UIADD3 UR46, UPT, UPT, UR46, 0x4, URZ ;  /* 0x000000042e2e7890 */ /* 0x000fe2000fffe0ff */
[----:B------:R-:W-:Y:S01]  /*96a0*/  ISETP.NE.AND P0, PT, R62, 0x2, PT ;  /* 0x000000023e00780c */ /* 0x000fe20003f05270 */
[----:B------:R-:W-:Y:S01]  /*96b0*/  UMOV UR60, UR59 ;  /* 0x0000003b003c7c82 */ /* 0x000fe20008000000 */
[----:B------:R-:W-:Y:S02]  /*96c0*/  ISETP.NE.AND P1, PT, R0, 0x4, PT ;  /* 0x000000040000780c */ /* 0x000fe40003f25270 */
[----:B------:R-:W-:Y:S02]  /*96d0*/  SEL R3, RZ, 0x1, P0 ;  /* 0x00000001ff037807 */ /* 0x000fe40000000000 */
[----:B---3--:R-:W-:Y:S02]  /*96e0*/  SEL R2, RZ, 0x1, P1 ;  /* 0x00000001ff027807 */ /* 0x008fe40000800000 */
[----:B------:R-:W-:Y:S01]  /*96f0*/  LOP3.LUT R64, R64, R3, RZ, 0x3c, !PT ;  /* 0x0000000340407212 */ /* 0x000fe200078e3cff */
[----:B------:R-:W-:Y:S01]  /*9700*/  UIADD3 UR28, UPT, UPT, UR36, UR5, URZ ;  /* 0x00000005241c7290 */ /* 0x000fe2000fffe0ff */
[----:B------:R-:W-:Y:S01]  /*9710*/  LOP3.LUT R65, R65, R2, RZ, 0x3c, !PT ;  /* 0x0000000241417212 */ /* 0x000fe200078e3cff */
[----:B------:R-:W-:Y:S01]  /*9720*/  UIADD3 UR24, UPT, UPT, UR37, UR4, URZ ;  /* 0x0000000425187290 */ /* 0x000fe2000fffe0ff */
[----:B------:R-:W-:Y:S02]  /*9730*/  SEL R62, R62, RZ, P0 ;  /* 0x000000ff3e3e7207 */ /* 0x000fe40000000000 */
[----:B------:R-:W-:Y:S01]  /*9740*/  SEL R22, R0, RZ, P1 ;  /* 0x000000ff00167207 */ /* 0x000fe20000800000 */
[----:B------:R-:W-:Y:S08]  /*9750*/  BRA.U UP0, `(.L_x_146) ;  /* 0xffffffc900e07547 */ /* 0x000ff0000b83ffff */
[----:B------:R-:W-:-:S09]  /*9760*/  UISETP.NE.AND UP0, UPT, UR63, URZ, UPT ;  /* 0x000000ff3f00728c */ /* 0x000fd2000bf05270 */
[----:B------:R-:W-:Y:S05]  /*9770*/  BRA.U !UP0, `(.L_x_147) ;  /* 0x0000000108487547 */ /* 0x000fea000b800000 */
[----:B------:R-:W3:Y:S02]  /*9780*/  LDCU.64 UR4, c[0x0][0x890] ;  /* 0x00011200ff0477ac */ /* 0x000ee40008000a00 */
[----:B---3--:R-:W-:-:S04]  /*9790*/  UISETP.NE.U32.AND UP0, UPT, UR4, URZ, UPT ;  /* 0x000000ff0400728c */ /* 0x008fc8000bf05070 */
[----:B------:R-:W-:-:S09]  /*97a0*/  UISETP.NE.AND.EX UP0, UPT, UR5, URZ, UPT, UP0 ;  /* 0x000000ff0500728c */ /* 0x000fd2000bf05300 */
[----:B------:R-:W-:Y:S05]  /*97b0*/  BRA.U UP0, `(.L_x_148) ;  /* 0x00000001000c7547 */ /* 0x000fea000b800000 */
[----:B------:R-:W-:-:S13]  /*97c0*/  FSETP.NEU.AND P0, PT, R27, RZ, PT ;  /* 0x000000ff1b00720b */ /* 0x000fda0003f0d000 */
[----:B------:R-:W-:Y:S05]  /*97d0*/  @!P0 EXIT ;  /* 0x000000000000894d */ /* 0x000fea0003800000 */
[----:B------:R-:W-:Y:S05]  /*97e0*/  BRA `(.L_x_147) ;  /* 0x00000000002c7947 */ /* 0x000fea0003800000 */
.L_x_148:
[----:B------:R-:W-:Y:S01]  /*97f0*/  ISETP.NE.AND P0, PT, R61, RZ, PT ;  /* 0x000000ff3d00720c */ /* 0x000fe20003f05270 */
[----:B------:R-:W-:-:S12]  /*9800*/  BSSY.RECONVERGENT B0, `(.L_x_147) ;  /* 0x0000009000007945 */ /* 0x000fd80003800200 */
[----:B------:R-:W-:Y:S05]  /*9810*/  @P0 BRA `(.L_x_149) ;  /* 0x0000000000140947 */ /* 0x000fea0003800000 */
[----:B------:R-:W3:Y:S02]  /*9820*/  LDCU.64 UR4, c[0x0][0x888] ;  /* 0x00011100ff0477ac */ /* 0x000ee40008000a00 */
[----:B---3--:R-:W-:-:S04]  /*9830*/  ISETP.NE.U32.AND P0, PT, RZ, UR4, PT ;  /* 0x00000004ff007c0c */ /* 0x008fc8000bf05070 */
[----:B------:R-:W-:-:S13]  /*9840*/  ISETP.NE.AND.EX P0, PT, RZ, UR5, PT, P0 ;  /* 0x00000005ff007c0c */ /* 0x000fda000bf05300 */
[----:B------:R-:W-:Y:S05]  /*9850*/  @!P0 EXIT ;  /* 0x000000000000894d */ /* 0x000fea0003800000 */
[----:B------:R-:W-:Y:S05]  /*9860*/  BRA `(.L_x_150) ;  /* 0x0000000000087947 */ /* 0x000fea0003800000 */
.L_x_149:
[----:B------:R-:W-:-:S13]  /*9870*/  FSETP.NEU.AND P0, PT, R27, RZ, PT ;  /* 0x000000ff1b00720b */ /* 0x000fda0003f0d000 */
[----:B------:R-:W-:Y:S05]  /*9880*/  @!P0 EXIT ;  /* 0x000000000000894d */ /* 0x000fea0003800000 */
.L_x_150:
[----:B------:R-:W-:Y:S05]  /*9890*/  BSYNC.RECONVERGENT B0 ;  /* 0x0000000000007941 */ /* 0x000fea0003800200 */
.L_x_147:
[----:B------:R-:W-:Y:S01]  /*98a0*/  ULEA UR4, UR45, UR43, 0x3 ;  /* 0x0000002b2d047291 */ /* 0x000fe2000f8e18ff */
[----:B------:R-:W-:-:S04]  /*98b0*/  DEPBAR.LE SB0, 0x0 ;  /* 0x000080000000791a */ /* 0x000fc80000000000 */
[----:B------:R-:W-:-:S04]  /*98c0*/  UIADD3 UR4, UPT, UPT, UR4, 0x40, URZ ;  /* 0x0000004004047890 */ /* 0x000fc8000fffe0ff */
[----:B------:R-:W-:-:S09]  /*98d0*/  UPRMT UR4, UR62, 0x654, UR4 ;  /* 0x000006543e047896 */ /* 0x000fd20008000004 */
[----:B------:R-:W-:Y:S01]  /*98e0*/  SYNCS.ARRIVE.TRANS64.RED.A1T0 RZ, [UR4], RZ ;  /* 0x000000ffffff79a7 */ /* 0x000fe20008100404 */
[----:B------:R-:W-:Y:S05]  /*98f0*/  EXIT ;  /* 0x000000000000794d */ /* 0x000fea0003800000 */
.L_x_24:
[----:B---3--:R3:W4:Y:S02]  /*9900*/  SYNCS.PHASECHK.TRANS64.TRYWAIT P0, [R3+URZ+0xe0], R2 ;  /* 0x0000e002030075a7 */ /* 0x00872400080011ff */
[----:B----4-:R-:W-:Y:S05]  /*9910*/  @!P0 NANOSLEEP.SYNCS 0x989680 ;  /* 0x009896800000895d */ /* 0x010fea0003900000 */
[----:B------:R-:W4:Y:S02]  /*9920*/  @!P0 SYNCS.PHASECHK.TRANS64 P0, [R3+URZ+0xe0], R2 ;  /* 0x0000e002030085a7 */ /* 0x000f2400080010ff */
[----:B----4-:R-:W-:Y:S05]  /*9930*/  @!P0 BRA `(.L_x_24) ;  /* 0xfffffffc00f08947 */ /* 0x010fea000383ffff */
[----:B------:R-:W-:Y:S05]  /*9940*/  BRA `(.L_x_151) ;  /* 0xffffff8000607947 */ /* 0x000fea000383ffff */
.L_x_27:
[----:B--2---:R-:W-:-:S07]  /*9950*/  MOV R0, UR7 ;  /* 0x0000000700007c02 */ /* 0x004fce0008000f00 */
.L_x_152:
[----:B--2---:R2:W3:Y:S02]  /*9960*/  SYNCS.PHASECHK.TRANS64.TRYWAIT P0, [R0+URZ+0x10], R3 ;  /* 0x00001003000075a7 */ /* 0x0044e400080011ff */
[----:B---3--:R-:W-:Y:S05]  /*9970*/  @!P0 NANOSLEEP.SYNCS 0x989680 ;  /* 0x009896800000895d */ /* 0x008fea0003900000 */
[----:B------:R-:W3:Y:S02]  /*9980*/  @!P0 SYNCS.PHASECHK.TRANS64 P0, [R0+URZ+0x10], R3 ;  /* 0x00001003000085a7 */ /* 0x000ee400080010ff */
[----:B---3--:R-:W-:Y:S05]  /*9990*/  @!P0 BRA `(.L_x_152) ;  /* 0xfffffffc00f08947 */ /* 0x008fea000383ffff */
[----:B------:R-:W-:Y:S05]  /*99a0*/  BRA `(.L_x_26) ;  /* 0xffffff8000b87947 */ /* 0x000fea000383ffff */
.L_x_36:
[----:B-1----:R-:W-:-:S07]  /*99b0*/  MOV R0, UR7 ;  /* 0x0000000700007c02 */ /* 0x002fce0008000f00 */
.L_x_153:
[----:B-1----:R1:W2:Y:S02]  /*99c0*/  SYNCS.PHASECHK.TRANS64.TRYWAIT P0, [R0+URZ+0x10], R3 ;  /* 0x00001003000075a7 */ /* 0x0022a400080011ff */
[----:B--2---:R-:W-:Y:S05]  /*99d0*/  @!P0 NANOSLEEP.SYNCS 0x989680 ;  /* 0x009896800000895d */ /* 0x004fea0003900000 */
[----:B------:R-:W2:Y:S02]  /*99e0*/  @!P0 SYNCS.PHASECHK.TRANS64 P0, [R0+URZ+0x10], R3 ;  /* 0x00001003000085a7 */ /* 0x000ea400080010ff */
[----:B--2---:R-:W-:Y:S05]  /*99f0*/  @!P0 BRA `(.L_x_153) ;  /* 0xfffffffc00f08947 */ /* 0x004fea000383ffff */
[----:B------:R-:W-:Y:S05]  /*9a00*/  BRA `(.L_x_35) ;  /* 0xffffff8800147947 */ /* 0x000fea000383ffff */
.L_x_43:
[----:B-1----:R1:W4:Y:S02]  /*9a10*/  SYNCS.PHASECHK.TRANS64.TRYWAIT P0, [R3+URZ+0x70], R0 ;  /* 0x00007000030075a7 */ /* 0x00232400080011ff */
[----:B----4-:R-:W-:Y:S05]  /*9a20*/  @!P0 NANOSLEEP.SYNCS 0x989680 ;  /* 0x009896800000895d */ /* 0x010fea0003900000 */
[----:B------:R-:W4:Y:S02]  /*9a30*/  @!P0 SYNCS.PHASECHK.TRANS64 P0, [R3+URZ+0x70], R0 ;  /* 0x00007000030085a7 */ /* 0x000f2400080010ff */
[----:B----4-:R-:W-:Y:S05]  /*9a40*/  @!P0 BRA `(.L_x_43) ;  /* 0xfffffffc00f08947 */ /* 0x010fea000383ffff */
[----:B------:R-:W-:Y:S05]  /*9a50*/  BRA `(.L_x_154) ;  /* 0xffffff8c00507947 */ /* 0x000fea000383ffff */
.L_x_47:
[----:B-1----:R-:W-:-:S07]  /*9a60*/  MOV R0, UR4 ;  /* 0x0000000400007c02 */ /* 0x002fce0008000f00 */
.L_x_155:
[----:B-1----:R1:W2:Y:S02]  /*9a70*/  SYNCS.PHASECHK.TRANS64.TRYWAIT P0, [R0+URZ], R3 ;  /* 0x00000003000075a7 */ /* 0x0022a400080011ff */
[----:B--2---:R-:W-:Y:S05]  /*9a80*/  @!P0 NANOSLEEP.SYNCS 0x989680 ;  /* 0x009896800000895d */ /* 0x004fea0003900000 */
[----:B------:R-:W2:Y:S02]  /*9a90*/  @!P0 SYNCS.PHASECHK.TRANS64 P0, [R0+URZ], R3 ;  /* 0x00000003000085a7 */ /* 0x000ea400080010ff */
[----:B--2---:R-:W-:Y:S05]  /*9aa0*/  @!P0 BRA `(.L_x_155) ;  /* 0xfffffffc00f08947 */ /* 0x004fea000383ffff */
[----:B------:R-:W-:Y:S05]  /*9ab0*/  BRA `(.L_x_156) ;  /* 0xffffff9000fc7947 */ /* 0x000fea000383ffff */
.L_x_50:
[----:B--2---:R2:W3:Y:S02]  /*9ac0*/  SYNCS.PHASECHK.TRANS64.TRYWAIT P0, [R0+URZ+0xd0], R9 ;  /* 0x0000d009000075a7 */ /* 0x0044e400080011ff */
[----:B---3--:R-:W-:Y:S05]  /*9ad0*/  @!P0 NANOSLEEP.SYNCS 0x989680 ;  /* 0x009896800000895d */ /* 0x008fea0003900000 */
[----:B------:R-:W3:Y:S02]  /*9ae0*/  @!P0 SYNCS.PHASECHK.TRANS64 P0, [R0+URZ+0xd0], R9 ;  /* 0x0000d009000085a7 */ /* 0x000ee400080010ff */
[----:B---3--:R-:W-:Y:S05]  /*9af0*/  @!P0 BRA `(.L_x_50) ;  /* 0xfffffffc00f08947 */ /* 0x008fea000383ffff */
[----:B------:R-:W-:Y:S05]  /*9b00*/  BRA `(.L_x_157) ;  /* 0xffffff94005c7947 */ /* 0x000fea000383ffff */
.L_x_51:
[----:B------:R-:W-:-:S07]  /*9b10*/  MOV R0, UR4 ;  /* 0x0000000400007c02 */ /* 0x000fce0008000f00 */
.L_x_158:
[----:B--2---:R2:W3:Y:S02]  /*9b20*/  SYNCS.PHASECHK.TRANS64.TRYWAIT P0, [R0+URZ+0x80], R11 ;  /* 0x0000800b000075a7 */ /* 0x0044e400080011ff */
[----:B---3--:R-:W-:Y:S05]  /*9b30*/  @!P0 NANOSLEEP.SYNCS 0x989680 ;  /* 0x009896800000895d */ /* 0x008fea0003900000 */
[----:B------:R-:W3:Y:S02]  /*9b40*/  @!P0 SYNCS.PHASECHK.TRANS64 P0, [R0+URZ+0x80], R11 ;  /* 0x0000800b000085a7 */ /* 0x000ee400080010ff */
[----:B---3--:R-:W-:Y:S05]  /*9b50*/  @!P0 BRA `(.L_x_158) ;  /* 0xfffffffc00f08947 */ /* 0x008fea000383ffff */
[----:B------:R-:W-:Y:S05]  /*9b60*/  BRA `(.L_x_159) ;  /* 0xffffff94006c7947 */ /* 0x000fea000383ffff */
.L_x_52:
[----:B--2---:R2:W3:Y:S02]  /*9b70*/  SYNCS.PHASECHK.TRANS64.TRYWAIT P1, [R0+URZ+0x70], R9 ;  /* 0x00007009000075a7 */ /* 0x0044e400080211ff */
[----:B---3--:R-:W-:Y:S05]  /*9b80*/  @!P1 NANOSLEEP.SYNCS 0x989680 ;  /* 0x009896800000995d */ /* 0x008fea0003900000 */
[----:B------:R-:W3:Y:S02]  /*9b90*/  @!P1 SYNCS.PHASECHK.TRANS64 P1, [R0+URZ+0x70], R9 ;  /* 0x00007009000095a7 */ /* 0x000ee400080210ff */
[----:B---3--:R-:W-:Y:S05]  /*9ba0*/  @!P1 BRA `(.L_x_52) ;  /* 0xfffffffc00f09947 */ /* 0x008fea000383ffff */
[----:B------:R-:W-:Y:S05]  /*9bb0*/  BRA `(.L_x_160) ;  /* 0xffffff94009c7947 */ /* 0x000fea000383ffff */
.L_x_55:
[----:B------:R-:W-:-:S07]  /*9bc0*/  MOV R0, UR4 ;  /* 0x0000000400007c02 */ /* 0x000fce0008000f00 */
.L_x_161:
[----:B--2---:R2:W3:Y:S02]  /*9bd0*/  SYNCS.PHASECHK.TRANS64.TRYWAIT P0, [R0+URZ+0x80], R3 ;  /* 0x00008003000075a7 */ /* 0x0044e400080011ff */
[----:B---3--:R-:W-:Y:S05]  /*9be0*/  @!P0 NANOSLEEP.SYNCS 0x989680 ;  /* 0x009896800000895d */ /* 0x008fea0003900000 */
[----:B------:R-:W3:Y:S02]  /*9bf0*/  @!P0 SYNCS.PHASECHK.TRANS64 P0, [R0+URZ+0x80], R3 ;  /* 0x00008003000085a7 */ /* 0x000ee400080010ff */
[----:B---3--:R-:W-:Y:S05]  /*9c00*/  @!P0 BRA `(.L_x_161) ;  /* 0xfffffffc00f08947 */ /* 0x008fea000383ffff */
[----:B------:R-:W-:Y:S05]  /*9c10*/  BRA `(.L_x_54) ;  /* 0xffffff9400f07947 */ /* 0x000fea000383ffff */
.L_x_64:
[----:B--2---:R-:W-:-:S04]  /*9c20*/  MOV R7, UR5 ;  /* 0x0000000500077c02 */ /* 0x004fc80008000f00 */
[----:B------:R2:W3:Y:S03]  /*9c30*/  SYNCS.PHASECHK.TRANS64.TRYWAIT P0, [R7+URZ+0x8], R8 ;  /* 0x00000808070075a7 */ /* 0x0004e600080011ff */
[----:B---3--:R-:W-:Y:S05]  /*9c40*/  @!P0 NANOSLEEP.SYNCS 0x989680 ;  /* 0x009896800000895d */ /* 0x008fea0003900000 */
[----:B------:R-:W3:Y:S02]  /*9c50*/  @!P0 SYNCS.PHASECHK.TRANS64 P0, [R7+URZ+0x8], R8 ;  /* 0x00000808070085a7 */ /* 0x000ee400080010ff */
[----:B---3--:R-:W-:Y:S05]  /*9c60*/  @!P0 BRA `(.L_x_64) ;  /* 0xfffffffc00ec8947 */ /* 0x008fea000383ffff */
[----:B------:R-:W-:Y:S05]  /*9c70*/  BRA `(.L_x_63) ;  /* 0xffffff9800ac7947 */ /* 0x000fea000383ffff */
.L_x_66:
[----:B------:R-:W-:Y:S01]  /*9c80*/  BSSY B0, `(.L_x_162) ;  /* 0x0000006000007945 */ /* 0x000fe20003800000 */
[----:B------:R-:W-:-:S07]  /*9c90*/  MOV R15, 0xffffffff ;  /* 0xffffffff000f7802 */ /* 0x000fce0000000f00 */
[----:B-12--5:R-:W-:Y:S05]  /*9ca0*/  WARPSYNC.COLLECTIVE R15, `(.L_x_163) ;  /* 0x000000000f0c7348 */ /* 0x026fea0003c00000 */
[----:B------:R-:W-:Y:S02]  /*9cb0*/  ELECT P6, UR79, PT ;  /* 0x00000000004f782f */ /* 0x000fe400038c0000 */
[----:B------:R-:W-:Y:S01]  /*9cc0*/  MOV R14, UR79 ;  /* 0x0000004f000e7c02 */ /* 0x000fe20008000f00 */
[----:B-12--5:R-:W-:Y:S10]  /*9cd0*/  ENDCOLLECTIVE ;  /* 0x000000000000791b */ /* 0x026ff40003800000 */
.L_x_163:
[----:B------:R-:W-:Y:S05]  /*9ce0*/  BSYNC B0 ;  /* 0x0000000000007941 */ /* 0x000fea0003800000 */
.L_x_162:
[----:B------:R-:W-:Y:S01]  /*9cf0*/  PLOP3.LUT P0, PT, P6, PT, PT, 0x80, 0x8 ;  /* 0x000000000008781c */ /* 0x000fe2000370f070 */
[----:B------:R-:W-:-:S12]  /*9d00*/  BRA `(.L_x_164) ;  /* 0xffffff9800dc7947 */ /* 0x000fd8000383ffff */
.L_x_68:
[----:B--2---:R-:W-:-:S04]  /*9d10*/  MOV R5, UR5 ;  /* 0x0000000500057c02 */ /* 0x004fc80008000f00 */
[----:B------:R2:W3:Y:S03]  /*9d20*/  SYNCS.PHASECHK.TRANS64.TRYWAIT P0, [R5+URZ+0x8], R6 ;  /* 0x00000806050075a7 */ /* 0x0004e600080011ff */
[----:B---3--:R-:W-:Y:S05]  /*9d30*/  @!P0 NANOSLEEP.SYNCS 0x989680 ;  /* 0x009896800000895d */ /* 0x008fea0003900000 */
[----:B------:R-:W3:Y:S02]  /*9d40*/  @!P0 SYNCS.PHASECHK.TRANS64 P0, [R5+URZ+0x8], R6 ;  /* 0x00000806050085a7 */ /* 0x000ee400080010ff */
[----:B---3--:R-:W-:Y:S05]  /*9d50*/  @!P0 BRA `(.L_x_68) ;  /* 0xfffffffc00ec8947 */ /* 0x008fea000383ffff */
[----:B------:R-:W-:Y:S05]  /*9d60*/  BRA `(.L_x_67) ;  /* 0xffffff9800e07947 */ /* 0x000fea000383ffff */
.L_x_69:
[----:B-1----:R1:W2:Y:S02]  /*9d70*/  SYNCS.PHASECHK.TRANS64.TRYWAIT P0, [R3+URZ+0x70], R4 ;  /* 0x00007004030075a7 */ /* 0x0022a400080011ff */
[----:B--2---:R-:W-:Y:S05]  /*9d80*/  @!P0 NANOSLEEP.SYNCS 0x989680 ;  /* 0x009896800000895d */ /* 0x004fea0003900000 */
[----:B------:R-:W2:Y:S02]  /*9d90*/  @!P0 SYNCS.PHASECHK.TRANS64 P0, [R3+URZ+0x70], R4 ;  /* 0x00007004030085a7 */ /* 0x000ea400080010ff */
[----:B--2---:R-:W-:Y:S05]  /*9da0*/  @!P0 BRA `(.L_x_69) ;  /* 0xfffffffc00f08947 */ /* 0x004fea000383ffff */
[----:B------:R-:W-:Y:S05]  /*9db0*/  BRA `(.L_x_165) ;  /* 0xffffff9c00f07947 */ /* 0x000fea000383ffff */
.L_x_71:
[----:B------:R-:W-:-:S13]  /*9dc0*/  R2UR UR4, R4 ;  /* 0x00000000040472ca */ /* 0x000fda00000e0000 */
[----:B------:R-:W-:-:S07]  /*9dd0*/  MOV R3, UR4 ;  /* 0x0000000400037c02 */ /* 0x000fce0008000f00 */
.L_x_166:
[----:B-1----:R1:W2:Y:S02]  /*9de0*/  SYNCS.PHASECHK.TRANS64.TRYWAIT P0, [R3+URZ+0xb0], R6 ;  /* 0x0000b006030075a7 */ /* 0x0022a400080011ff */
[----:B--2---:R-:W-:Y:S05]  /*9df0*/  @!P0 NANOSLEEP.SYNCS 0x989680 ;  /* 0x009896800000895d */ /* 0x004fea0003900000 */
[----:B------:R-:W2:Y:S02]  /*9e00*/  @!P0 SYNCS.PHASECHK.TRANS64 P0, [R3+URZ+0xb0], R6 ;  /* 0x0000b006030085a7 */ /* 0x000ea400080010ff */
[----:B--2---:R-:W-:Y:S05]  /*9e10*/  @!P0 BRA `(.L_x_166) ;  /* 0xfffffffc00f08947 */ /* 0x004fea000383ffff */
[----:B------:R-:W-:Y:S05]  /*9e20*/  BRA `(.L_x_167) ;  /* 0xffffffa000447947 */ /* 0x000fea000383ffff */
.L_x_74:
[----:B------:R-:W-:Y:S07]  /*9e30*/  MOV R3, UR5 ;  /* 0x0000000500037c02 */ /* 0x000fee0008000f00 */
.L_x_168:
[----:B-1----:R1:W2:Y:S02]  /*9e40*/  SYNCS.PHASECHK.TRANS64.TRYWAIT P0, [R3+URZ], R6 ;  /* 0x00000006030075a7 */ /* 0x0022a400080011ff */
[----:B--2---:R-:W-:Y:S05]  /*9e50*/  @!P0 NANOSLEEP.SYNCS 0x989680 ;  /* 0x009896800000895d */ /* 0x004fea0003900000 */
[----:B------:R-:W2:Y:S02]  /*9e60*/  @!P0 SYNCS.PHASECHK.TRANS64 P0, [R3+URZ], R6 ;  /* 0x00000006030085a7 */ /* 0x000ea400080010ff */
[----:B--2---:R-:W-:Y:S05]  /*9e70*/  @!P0 BRA `(.L_x_168) ;  /* 0xfffffffc00f08947 */ /* 0x004fea000383ffff */
[----:B------:R-:W-:Y:S05]  /*9e80*/  BRA `(.L_x_73) ;  /* 0xffffffa0005c7947 */ /* 0x000fea000383ffff */
.L_x_78:
[----:B--2---:R-:W-:-:S07]  /*9e90*/  MOV R2, UR4 ;  /* 0x0000000400027c02 */ /* 0x004fce0008000f00 */
.L_x_169:
[----:B-1----:R1:W2:Y:S02]  /*9ea0*/  SYNCS.PHASECHK.TRANS64.TRYWAIT P0, [R2+URZ], R3 ;  /* 0x00000003020075a7 */ /* 0x0022a400080011ff */
[----:B--2---:R-:W-:Y:S05]  /*9eb0*/  @!P0 NANOSLEEP.SYNCS 0x989680 ;  /* 0x009896800000895d */ /* 0x004fea0003900000 */
[----:B------:R-:W2:Y:S02]  /*9ec0*/  @!P0 SYNCS.PHASECHK.TRANS64 P0, [R2+URZ], R3 ;  /* 0x00000003020085a7 */ /* 0x000ea400080010ff */
[----:B--2---:R-:W-:Y:S05]  /*9ed0*/  @!P0 BRA `(.L_x_169) ;  /* 0xfffffffc00f08947 */ /* 0x004fea000383ffff */
[----:B------:R-:W-:Y:S05]  /*9ee0*/  BRA `(.L_x_170) ;  /* 0xffffffa800747947 */ /* 0x000fea000383ffff */
.L_x_79:
[----:B--2---:R-:W-:-:S07]  /*9ef0*/  MOV R2, UR5 ;  /* 0x0000000500027c02 */ /* 0x004fce0008000f00 */
.L_x_171:
[----:B-1----:R1:W2:Y:S02]  /*9f00*/  SYNCS.PHASECHK.TRANS64.TRYWAIT P0, [R2+URZ], R5 ;  /* 0x00000005020075a7 */ /* 0x0022a400080011ff */
[----:B--2---:R-:W-:Y:S05]  /*9f10*/  @!P0 NANOSLEEP.SYNCS 0x989680 ;  /* 0x009896800000895d */ /* 0x004fea0003900000 */
[----:B------:R-:W2:Y:S02]  /*9f20*/  @!P0 SYNCS.PHASECHK.TRANS64 P0, [R2+URZ], R5 ;  /* 0x00000005020085a7 */ /* 0x000ea400080010ff */
[----:B--2---:R-:W-:Y:S05]  /*9f30*/  @!P0 BRA `(.L_x_171) ;  /* 0xfffffffc00f08947 */ /* 0x004fea000383ffff */
[----:B------:R-:W-:Y:S05]  /*9f40*/  BRA `(.L_x_172) ;  /* 0xffffffa800847947 */ /* 0x000fea000383ffff */
.L_x_80:
[----:B--2---:R-:W-:-:S07]  /*9f50*/  MOV R2, UR5 ;  /* 0x0000000500027c02 */ /* 0x004fce0008000f00 */
.L_x_173:
[----:B-1----:R1:W2:Y:S02]  /*9f60*/  SYNCS.PHASECHK.TRANS64.TRYWAIT P0, [R2+URZ], R5 ;  /* 0x00000005020075a7 */ /* 0x0022a400080011ff */
[----:B--2---:R-:W-:Y:S05]  /*9f70*/  @!P0 NANOSLEEP.SYNCS 0x989680 ;  /* 0x009896800000895d */ /* 0x004fea0003900000 */
[----:B------:R-:W2:Y:S02]  /*9f80*/  @!P0 SYNCS.PHASECHK.TRANS64 P0, [R2+URZ], R5 ;  /* 0x00000005020085a7 */ /* 0x000ea400080010ff */
[----:B--2---:R-:W-:Y:S05]  /*9f90*/  @!P0 BRA `(.L_x_173) ;  /* 0xfffffffc00f08947 */ /* 0x004fea000383ffff */
[----:B------:R-:W-:Y:S05]  /*9fa0*/  BRA `(.L_x_174) ;  /* 0xffffffa800907947 */ /* 0x000fea000383ffff */
.L_x_83:
[----:B------:R-:W-:-:S07]  /*9fb0*/  MOV R2, UR62 ;  /* 0x0000003e00027c02 */ /* 0x000fce0008000f00 */
.L_x_175:
[----:B-1----:R1:W2:Y:S02]  /*9fc0*/  SYNCS.PHASECHK.TRANS64.TRYWAIT P1, [R2+URZ+0xf0], R3 ;  /* 0x0000f003020075a7 */ /* 0x0022a400080211ff */
[----:B--2---:R-:W-:Y:S05]  /*9fd0*/  @!P1 NANOSLEEP.SYNCS 0x989680 ;  /* 0x009896800000995d */ /* 0x004fea0003900000 */
[----:B------:R-:W2:Y:S02]  /*9fe0*/  @!P1 SYNCS.PHASECHK.TRANS64 P1, [R2+URZ+0xf0], R3 ;  /* 0x0000f003020095a7 */ /* 0x000ea400080210ff */
[----:B--2---:R-:W-:Y:S05]  /*9ff0*/  @!P1 BRA `(.L_x_175) ;  /* 0xfffffffc00f09947 */ /* 0x004fea000383ffff */
[----:B------:R-:W-:Y:S05]  /*a000*/  BRA `(.L_x_176) ;  /* 0xffffffa800e07947 */ /* 0x000fea000383ffff */
.L_x_88:
[----:B--2---:R2:W3:Y:S02]  /*a010*/  SYNCS.PHASECHK.TRANS64.TRYWAIT P0, [R8+URZ+0x70], R5 ;  /* 0x00007005080075a7 */ /* 0x0044e400080011ff */
[----:B---3--:R-:W-:Y:S05]  /*a020*/  @!P0 NANOSLEEP.SYNCS 0x989680 ;  /* 0x009896800000895d */ /* 0x008fea0003900000 */
[----:B------:R-:W3:Y:S02]  /*a030*/  @!P0 SYNCS.PHASECHK.TRANS64 P0, [R8+URZ+0x70], R5 ;  /* 0x00007005080085a7 */ /* 0x000ee400080010ff */
[----:B---3--:R-:W-:Y:S05]  /*a040*/  @!P0 BRA `(.L_x_88) ;  /* 0xfffffffc00f08947 */ /* 0x008fea000383ffff */
[----:B------:R-:W-:Y:S05]  /*a050*/  BRA `(.L_x_177) ;  /* 0xffffffb000207947 */ /* 0x000fea000383ffff */
.L_x_91:
[----:B------:R-:W-:Y:S07]  /*a060*/  MOV R0, UR21 ;  /* 0x0000001500007c02 */ /* 0x000fee0008000f00 */
.L_x_178:
[----:B--2---:R2:W3:Y:S02]  /*a070*/  SYNCS.PHASECHK.TRANS64.TRYWAIT P1, [R0+URZ+0x68], R5 ;  /* 0x00006805000075a7 */ /* 0x0044e400080211ff */
[----:B---3--:R-:W-:Y:S05]  /*a080*/  @!P1 NANOSLEEP.SYNCS 0x989680 ;  /* 0x009896800000995d */ /* 0x008fea0003900000 */
[----:B------:R-:W3:Y:S02]  /*a090*/  @!P1 SYNCS.PHASECHK.TRANS64 P1, [R0+URZ+0x68], R5 ;  /* 0x00006805000095a7 */ /* 0x000ee400080210ff */
[----:B---3--:R-:W-:Y:S05]  /*a0a0*/  @!P1 BRA `(.L_x_178) ;  /* 0xfffffffc00f09947 */ /* 0x008fea000383ffff */
[----:B------:R-:W-:Y:S05]  /*a0b0*/  BRA `(.L_x_90) ;  /* 0xffffffb4009c7947 */ /* 0x000fea000383ffff */
.L_x_94:
[----:B--2---:R-:W-:Y:S07]  /*a0c0*/  MOV R5, UR21 ;  /* 0x0000001500057c02 */ /* 0x004fee0008000f00 */
.L_x_179:
[----:B--2---:R2:W3:Y:S02]  /*a0d0*/  SYNCS.PHASECHK.TRANS64.TRYWAIT P0, [R5+URZ+0x40], R4 ;  /* 0x00004004050075a7 */ /* 0x0044e400080011ff */
[----:B---3--:R-:W-:Y:S05]  /*a0e0*/  @!P0 NANOSLEEP.SYNCS 0x989680 ;  /* 0x009896800000895d */ /* 0x008fea0003900000 */
[----:B------:R-:W3:Y:S02]  /*a0f0*/  @!P0 SYNCS.PHASECHK.TRANS64 P0, [R5+URZ+0x40], R4 ;  /* 0x00004004050085a7 */ /* 0x000ee400080010ff */
[----:B---3--:R-:W-:Y:S05]  /*a100*/  @!P0 BRA `(.L_x_179) ;  /* 0xfffffffc00f08947 */ /* 0x008fea000383ffff */
[----:B------:R-:W-:Y:S05]  /*a110*/  BRA `(.L_x_180) ;  /* 0xffffffb400f47947 */ /* 0x000fea000383ffff */
.L_x_95:
[----:B------:R-:W-:Y:S07]  /*a120*/  MOV R5, UR21 ;  /* 0x0000001500057c02 */ /* 0x000fee0008000f00 */
.L_x_181:
[----:B--2---:R2:W3:Y:S02]  /*a130*/  SYNCS.PHASECHK.TRANS64.TRYWAIT P0, [R5+URZ+0x48], R4 ;  /* 0x00004804050075a7 */ /* 0x0044e400080011ff */
[----:B---3--:R-:W-:Y:S05]  /*a140*/  @!P0 NANOSLEEP.SYNCS 0x989680 ;  /* 0x009896800000895d */ /* 0x008fea0003900000 */
[----:B------:R-:W3:Y:S02]  /*a150*/  @!P0 SYNCS.PHASECHK.TRANS64 P0, [R5+URZ+0x48], R4 ;  /* 0x00004804050085a7 */ /* 0x000ee400080010ff */
[----:B---3--:R-:W-:Y:S05]  /*a160*/  @!P0 BRA `(.L_x_181) ;  /* 0xfffffffc00f08947 */ /* 0x008fea000383ffff */
[----:B------:R-:W-:Y:S05]  /*a170*/  BRA `(.L_x_182) ;  /* 0xffffffb800347947 */ /* 0x000fea000383ffff */
.L_x_96:
[----:B--2---:R-:W-:Y:S07]  /*a180*/  MOV R5, UR21 ;  /* 0x0000001500057c02 */ /* 0x004fee0008000f00 */
.L_x_183:
[----:B--2---:R2:W3:Y:S02]  /*a190*/  SYNCS.PHASECHK.TRANS64.TRYWAIT P0, [R5+URZ+0x50], R4 ;  /* 0x00005004050075a7 */ /* 0x0044e400080011ff */
[----:B---3--:R-:W-:Y:S05]  /*a1a0*/  @!P0 NANOSLEEP.SYNCS 0x989680 ;  /* 0x009896800000895d */ /* 0x008fea0003900000 */
[----:B------:R-:W3:Y:S02]  /*a1b0*/  @!P0 SYNCS.PHASECHK.TRANS64 P0, [R5+URZ+0x50], R4 ;  /* 0x00005004050085a7 */ /* 0x000ee400080010ff */
[----:B---3--:R-:W-:Y:S05]  /*a1c0*/  @!P0 BRA `(.L_x_183) ;  /* 0xfffffffc00f08947 */ /* 0x008fea000383ffff */
[----:B------:R-:W-:Y:S05]  /*a1d0*/  BRA `(.L_x_184) ;  /* 0xffffffb8007c7947 */ /* 0x000fea000383ffff */
.L_x_97:
[----:B--2---:R-:W-:Y:S07]  /*a1e0*/  MOV R5, UR21 ;  /* 0x0000001500057c02 */ /* 0x004fee0008000f00 */
.L_x_185:
[----:B--2---:R2:W3:Y:S02]  /*a1f0*/  SYNCS.PHASECHK.TRANS64.TRYWAIT P0, [R5+URZ+0x58], R4 ;  /* 0x00005804050075a7 */ /* 0x0044e400080011ff */
[----:B---3--:R-:W-:Y:S05]  /*a200*/  @!P0 NANOSLEEP.SYNCS 0x989680 ;  /* 0x009896800000895d */ /* 0x008fea0003900000 */
[----:B------:R-:W3:Y:S02]  /*a210*/  @!P0 SYNCS.PHASECHK.TRANS64 P0, [R5+URZ+0x58], R4 ;  /* 0x00005804050085a7 */ /* 0x000ee400080010ff */
[----:B---3--:R-:W-:Y:S05]  /*a220*/  @!P0 BRA `(.L_x_185) ;  /* 0xfffffffc00f08947 */ /* 0x008fea000383ffff */
[----:B------:R-:W-:Y:S05]  /*a230*/  BRA `(.L_x_186) ;  /* 0xffffffb800c87947 */ /* 0x000fea000383ffff */
.L_x_99:
[----:B------:R-:W-:-:S07]  /*a240*/  MOV R0, UR21 ;  /* 0x0000001500007c02 */ /* 0x000fce0008000f00 */
.L_x_187:
[----:B--2---:R2:W3:Y:S02]  /*a250*/  SYNCS.PHASECHK.TRANS64.TRYWAIT P0, [R0+URZ+0x40], R3 ;  /* 0x00004003000075a7 */ /* 0x0044e400080011ff */
[----:B---3--:R-:W-:Y:S05]  /*a260*/  @!P0 NANOSLEEP.SYNCS 0x989680 ;  /* 0x009896800000895d */ /* 0x008fea0003900000 */
[----:B------:R-:W3:Y:S02]  /*a270*/  @!P0 SYNCS.PHASECHK.TRANS64 P0, [R0+URZ+0x40], R3 ;  /* 0x00004003000085a7 */ /* 0x000ee400080010ff */
[----:B---3--:R-:W-:Y:S05]  /*a280*/  @!P0 BRA `(.L_x_187) ;  /* 0xfffffffc00f08947 */ /* 0x008fea000383ffff */
[----:B------:R-:W-:Y:S05]  /*a290*/  BRA `(.L_x_188) ;  /* 0xffffffbc00407947 */ /* 0x000fea000383ffff */
.L_x_100:
[----:B--2---:R-:W-:-:S07]  /*a2a0*/  MOV R0, UR21 ;  /* 0x0000001500007c02 */ /* 0x004fce0008000f00 */
.L_x_189:
[----:B--2---:R2:W3:Y:S02]  /*a2b0*/  SYNCS.PHASECHK.TRANS64.TRYWAIT P0, [R0+URZ+0x48], R3 ;  /* 0x00004803000075a7 */ /* 0x0044e400080011ff */
[----:B---3--:R-:W-:Y:S05]  /*a2c0*/  @!P0 NANOSLEEP.SYNCS 0x989680 ;  /* 0x009896800000895d */ /* 0x008fea0003900000 */
[----:B------:R-:W3:Y:S02]  /*a2d0*/  @!P0 SYNCS.PHASECHK.TRANS64 P0, [R0+URZ+0x48], R3 ;  /* 0x00004803000085a7 */ /* 0x000ee400080010ff */
[----:B---3--:R-:W-:Y:S05]  /*a2e0*/  @!P0 BRA `(.L_x_189) ;  /* 0xfffffffc00f08947 */ /* 0x008fea000383ffff */
[----:B------:R-:W-:Y:S05]  /*a2f0*/  BRA `(.L_x_190) ;  /* 0xffffffbc00307947 */ /* 0x000fea000383ffff */
.L_x_101:
[----:B--2---:R-:W-:-:S07]  /*a300*/  MOV R0, UR21 ;  /* 0x0000001500007c02 */ /* 0x004fce0008000f00 */
.L_x_191:
[----:B--2---:R2:W3:Y:S02]  /*a310*/  SYNCS.PHASECHK.TRANS64.TRYWAIT P0, [R0+URZ+0x50], R3 ;  /* 0x00005003000075a7 */ /* 0x0044e400080011ff */
[----:B---3--:R-:W-:Y:S05]  /*a320*/  @!P0 NANOSLEEP.SYNCS 0x989680 ;  /* 0x009896800000895d */ /* 0x008fea0003900000 */
[----:B------:R-:W3:Y:S02]  /*a330*/  @!P0 SYNCS.PHASECHK.TRANS64 P0, [R0+URZ+0x50], R3 ;  /* 0x00005003000085a7 */ /* 0x000ee400080010ff */
[----:B---3--:R-:W-:Y:S05]  /*a340*/  @!P0 BRA `(.L_x_191) ;  /* 0xfffffffc00f08947 */ /* 0x008fea000383ffff */
[----:B------:R-:W-:Y:S05]  /*a350*/  BRA `(.L_x_192) ;  /* 0xffffffbc00207947 */ /* 0x000fea000383ffff */
.L_x_103:
[----:B-1----:R1:W2:Y:S02]  /*a360*/  SYNCS.PHASECHK.TRANS64.TRYWAIT P0, [R3+URZ+0x70], R0 ;  /* 0x00007000030075a7 */ /* 0x0022a400080011ff */
[----:B--2---:R-:W-:Y:S05]  /*a370*/  @!P0 NANOSLEEP.SYNCS 0x989680 ;  /* 0x009896800000895d */ /* 0x004fea0003900000 */
[----:B------:R-:W2:Y:S02]  /*a380*/  @!P0 SYNCS.PHASECHK.TRANS64 P0, [R3+URZ+0x70], R0 ;  /* 0x00007000030085a7 */ /* 0x000ea400080010ff */
[----:B--2---:R-:W-:Y:S05]  /*a390*/  @!P0 BRA `(.L_x_103) ;  /* 0xfffffffc00f08947 */ /* 0x004fea000383ffff */
[----:B------:R-:W-:Y:S05]  /*a3a0*/  BRA `(.L_x_193) ;  /* 0xffffffbc00e07947 */ /* 0x000fea000383ffff */
.L_x_114:
[----:B-1----:R-:W-:Y:S04]  /*a3b0*/  MOV R2, UR43 ;  /* 0x0000002b00027c02 */ /* 0x002fe80008000f00 */
[----:B------:R1:W2:Y:S03]  /*a3c0*/  SYNCS.PHASECHK.TRANS64.TRYWAIT P1, [R2+URZ+0x20], R3 ;  /* 0x00002003020075a7 */ /* 0x0002a600080211ff */
[----:B--2---:R-:W-:Y:S05]  /*a3d0*/  @!P1 NANOSLEEP.SYNCS 0x989680 ;  /* 0x009896800000995d */ /* 0x004fea0003900000 */
[----:B------:R-:W2:Y:S02]  /*a3e0*/  @!P1 SYNCS.PHASECHK.TRANS64 P1, [R2+URZ+0x20], R3 ;  /* 0x00002003020095a7 */ /* 0x000ea400080210ff */
[----:B--2---:R-:W-:Y:S05]  /*a3f0*/  @!P1 BRA `(.L_x_114) ;  /* 0xfffffffc00ec9947 */ /* 0x004fea000383ffff */
[----:B------:R-:W-:Y:S05]  /*a400*/  BRA `(.L_x_113) ;  /* 0xffffffcc004c7947 */ /* 0x000fea000383ffff */
.L_x_116:
[----:B-1----:R1:W4:Y:S02]  /*a410*/  SYNCS.PHASECHK.TRANS64.TRYWAIT P0, [R75+URZ+0x90], R0 ;  /* 0x000090004b0075a7 */ /* 0x00232400080011ff */
[----:B----4-:R-:W-:Y:S05]  /*a420*/  @!P0 NANOSLEEP.SYNCS 0x989680 ;  /* 0x009896800000895d */ /* 0x010fea0003900000 */
[----:B------:R-:W4:Y:S02]  /*a430*/  @!P0 SYNCS.PHASECHK.TRANS64 P0, [R75+URZ+0x90], R0 ;  /* 0x000090004b0085a7 */ /* 0x000f2400080010ff */
[----:B----4-:R-:W-:Y:S05]  /*a440*/  @!P0 BRA `(.L_x_116) ;  /* 0xfffffffc00f08947 */ /* 0x010fea000383ffff */
[----:B------:R-:W-:Y:S05]  /*a450*/  BRA `(.L_x_115) ;  /* 0xffffffcc00747947 */ /* 0x000fea000383ffff */
.L_x_125:
[----:B-1----:R1:W3:Y:S02]  /*a460*/  SYNCS.PHASECHK.TRANS64.TRYWAIT P0, [R3+URZ+0x20], R0 ;  /* 0x00002000030075a7 */ /* 0x0022e400080011ff */
[----:B---3--:R-:W-:Y:S05]  /*a470*/  @!P0 NANOSLEEP.SYNCS 0x989680 ;  /* 0x009896800000895d */ /* 0x008fea0003900000 */
[----:B------:R-:W3:Y:S02]  /*a480*/  @!P0 SYNCS.PHASECHK.TRANS64 P0, [R3+URZ+0x20], R0 ;  /* 0x00002000030085a7 */ /* 0x000ee400080010ff */
[----:B---3--:R-:W-:Y:S05]  /*a490*/  @!P0 BRA `(.L_x_125) ;  /* 0xfffffffc00f08947 */ /* 0x008fea000383ffff */
[----:B------:R-:W-:Y:S05]  /*a4a0*/  BRA `(.L_x_124) ;  /* 0xffffffd400907947 */ /* 0x000fea000383ffff */
.L_x_133:
[----:B-1----:R1:W3:Y:S02]  /*a4b0*/  SYNCS.PHASECHK.TRANS64.TRYWAIT P0, [R0+URZ+0x20], R7 ;  /* 0x00002007000075a7 */ /* 0x0022e400080011ff */
[----:B---3--:R-:W-:Y:S05]  /*a4c0*/  @!P0 NANOSLEEP.SYNCS 0x989680 ;  /* 0x009896800000895d */ /* 0x008fea0003900000 */
[----:B------:R-:W3:Y:S02]  /*a4d0*/  @!P0 SYNCS.PHASECHK.TRANS64 P0, [R0+URZ+0x20], R7 ;  /* 0x00002007000085a7 */ /* 0x000ee400080010ff */
[----:B---3--:R-:W-:Y:S05]  /*a4e0*/  @!P0 BRA `(.L_x_133) ;  /* 0xfffffffc00f08947 */ /* 0x008fea000383ffff */
[----:B------:R-:W-:Y:S05]  /*a4f0*/  BRA `(.L_x_132) ;  /* 0xffffffdc00d47947 */ /* 0x000fea000383ffff */
.L_x_141:
[----:B-1----:R1:W3:Y:S02]  /*a500*/  SYNCS.PHASECHK.TRANS64.TRYWAIT P0, [R0+URZ+0x20], R5 ;  /* 0x00002005000075a7 */ /* 0x0022e400080011ff */
[----:B---3--:R-:W-:Y:S05]  /*a510*/  @!P0 NANOSLEEP.SYNCS 0x989680 ;  /* 0x009896800000895d */ /* 0x008fea0003900000 */
[----:B------:R-:W3:Y:S02]  /*a520*/  @!P0 SYNCS.PHASECHK.TRANS64 P0, [R0+URZ+0x20], R5 ;  /* 0x00002005000085a7 */ /* 0x000ee400080010ff */
[----:B---3--:R-:W-:Y:S05]  /*a530*/  @!P0 BRA `(.L_x_141) ;  /* 0xfffffffc00f08947 */ /* 0x008fea000383ffff */
[----:B------:R-:W-:Y:S05]  /*a540*/  BRA `(.L_x_140) ;  /* 0xffffffe800187947 */ /* 0x000fea000383ffff */
        .weak           $__internal_0_$__cuda_sm10x_tcgen05_guardrail_trap_col_being_dealloced_not_returned_by_alloc
        .type           $__internal_0_$__cuda_sm10x_tcgen05_guardrail_trap_col_being_dealloced_not_returned_by_alloc,@function
        .size           $__internal_0_$__cuda_sm10x_tcgen05_guardrail_trap_col_being_dealloced_not_returned_by_alloc,($__internal_1_$__cuda_sm10x_tcgen05_guardrail_trap_phase_invalid_during_alloc - $__internal_0_$__cuda_sm10x_tcgen05_guardrail_trap_col_being_dealloced_not_returned_by_alloc)
$__internal_0_$__cuda_sm10x_tcgen05_guardrail_trap_col_being_dealloced_not_returned_by_alloc:
[----:B------:R-:W-:Y:S05]  /*a550*/  BPT.TRAP 0x1 ;  /* 0x000000040000795c */ /* 0x000fea0000300000 */
[----:B------:R-:W-:-:S04]  /*a560*/  HFMA2 R3, -RZ, RZ, 0, 0 ;  /* 0x00000000ff037431 */ /* 0x000fc800000001ff */
[----:B------:R-:W-:Y:S05]  /*a570*/  RET.REL.NODEC R2 `(_ZN7cutlass13device_kernelINS_4gemm6kernel13GemmUniversalIN4cute5tupleIJiiiiEEENS1_10collective13CollectiveMmaINS1_35MainloopSm100TmaUmmaWarpSpecializedILi2ELi2ELi4ENS5_IJNS4_1CILi8EEENSA_ILi1EEESC_EEEEENS5_IJNSA_ILi256EEENSA_ILi64EEENSA_ILi128EEEEEENS_10tfloat32_tENS5_IJlSC_lEEESJ_SK_NS4_8TiledMMAINS4_8MMA_AtomIJNS4_23SM100_MMA_TF32_2x1SM_SSISJ_SJ_fLi256ELi64ELNS4_4UMMA5MajorE0ELSP_0ELNSO_7ScaleInE0ELSQ_0EEEEEENS4_6LayoutINS5_IJSC_SC_SC_EEENS5_IJNSA_ILi0EEESV_SV_EEEEENS5_IJNS4_10UnderscoreESY_SY_EEEEENS4_18SM100_TMA_2SM_LOADENS4_14ComposedLayoutINS4_7SwizzleILi3ELi4ELi3EEENS4_18smem_ptr_flag_bitsILi32EEENST_INS5_IJSB_NSA_ILi32EEEEEENS5_IJS17_SC_EEEEEEEvNS4_8identityENS4_28SM100_TMA_2SM_LOAD_MULTICASTES1B_vS1C_EENS_8epilogue10collective18CollectiveEpilogueINS1F_23Sm100TmaWarpSpecializedILi4ELi2ELi16ELb1ELb0EEEJNS5_IJSH_SG_SH_EEENS5_IJNST_ISH_SC_EENST_INSA_ILi16EEESC_EEEEESJ_SK_SJ_SK_NS1F_6fusion15FusionCallbacksIS1J_NS1P_17LinearCombinationISJ_fSJ_fLNS_15FloatRoundStyleE2EEES1K_S1O_JEEENS4_5SM1004TMEM4LOAD26SM100_TMEM_LOAD_32dp32b16xENS4_13SM90_TMA_LOADENS12_INS13_ILi2ELi4ELi3EEES16_NST_INS5_IJSB_S1M_EEENS5_IJS1M_SC_EEEEEEENS4_39AutoVectorizingCopyWithAssumedAlignmentILi128EEENS4_14SM90_TMA_STOREES24_S26_S26_EEEvvEEEEvNT_6ParamsE) ;  /* 0xffffff5802a07950 */ /* 0x000fea0003c3ffff */
        .weak           $__internal_1_$__cuda_sm10x_tcgen05_guardrail_trap_phase_invalid_during_alloc
        .type           $__internal_1_$__cuda_sm10x_tcgen05_guardrail_trap_phase_invalid_during_alloc,@function
        .size           $__internal_1_$__cuda_sm10x_tcgen05_guardrail_trap_phase_invalid_during_alloc,($__internal_2_$__cuda_sm10x_tcgen05_guardrail_trap_unallocated_columns_being_dealloced - $__internal_1_$__cuda_sm10x_tcgen05_guardrail_trap_phase_invalid_during_alloc)
$__internal_1_$__cuda_sm10x_tcgen05_guardrail_trap_phase_invalid_during_alloc:
[----:B------:R-:W-:Y:S05]  /*a580*/  BPT.TRAP 0x1 ;  /* 0x000000040000795c */ /* 0x000fea0000300000 */
[----:B------:R-:W-:-:S04]  /*a590*/  MOV R7, 0x0 ;  /* 0x0000000000077802 */ /* 0x000fc80000000f00 */
[----:B------:R-:W-:Y:S05]  /*a5a0*/  RET.REL.NODEC R6 `(_ZN7cutlass13device_kernelINS_4gemm6kernel13GemmUniversalIN4cute5tupleIJiiiiEEENS1_10collective13CollectiveMmaINS1_35MainloopSm100TmaUmmaWarpSpecializedILi2ELi2ELi4ENS5_IJNS4_1CILi8EEENSA_ILi1EEESC_EEEEENS5_IJNSA_ILi256EEENSA_ILi64EEENSA_ILi128EEEEEENS_10tfloat32_tENS5_IJlSC_lEEESJ_SK_NS4_8TiledMMAINS4_8MMA_AtomIJNS4_23SM100_MMA_TF32_2x1SM_SSISJ_SJ_fLi256ELi64ELNS4_4UMMA5MajorE0ELSP_0ELNSO_7ScaleInE0ELSQ_0EEEEEENS4_6LayoutINS5_IJSC_SC_SC_EEENS5_IJNSA_ILi0EEESV_SV_EEEEENS5_IJNS4_10UnderscoreESY_SY_EEEEENS4_18SM100_TMA_2SM_LOADENS4_14ComposedLayoutINS4_7SwizzleILi3ELi4ELi3EEENS4_18smem_ptr_flag_bitsILi32EEENST_INS5_IJSB_NSA_ILi32EEEEEENS5_IJS17_SC_EEEEEEEvNS4_8identityENS4_28SM100_TMA_2SM_LOAD_MULTICASTES1B_vS1C_EENS_8epilogue10collective18CollectiveEpilogueINS1F_23Sm100TmaWarpSpecializedILi4ELi2ELi16ELb1ELb0EEEJNS5_IJSH_SG_SH_EEENS5_IJNST_ISH_SC_EENST_INSA_ILi16EEESC_EEEEESJ_SK_SJ_SK_NS1F_6fusion15FusionCallbacksIS1J_NS1P_17LinearCombinationISJ_fSJ_fLNS_15FloatRoundStyleE2EEES1K_S1O_JEEENS4_5SM1004TMEM4LOAD26SM100_TMEM_LOAD_32dp32b16xENS4_13SM90_TMA_LOADENS12_INS13_ILi2ELi4ELi3EEES16_NST_INS5_IJSB_S1M_EEENS5_IJS1M_SC_EEEEEEENS4_39AutoVectorizingCopyWithAssumedAlignmentILi128EEENS4_14SM90_TMA_STOREES24_S26_S26_EEEvvEEEEvNT_6ParamsE) ;  /* 0xffffff5806947950 */ /* 0x000fea0003c3ffff */
        .weak           $__internal_2_$__cuda_sm10x_tcgen05_guardrail_trap_unallocated_columns_being_dealloced
        .type           $__internal_2_$__cuda_sm10x_tcgen05_guardrail_trap_unallocated_columns_being_dealloced,@function
        .size           $__internal_2_$__cuda_sm10x_tcgen05_guardrail_trap_unallocated_columns_being_dealloced,(.L_x_195 - $__internal_2_$__cuda_sm10x_tcgen05_guardrail_trap_unallocated_columns_being_dealloced)
$__internal_2_$__cuda_sm10x_tcgen05_guardrail_trap_unallocated_columns_being_dealloced:
[----:B------:R-:W-:Y:S05]  /*a5b0*/  BPT.TRAP 0x1 ;  /* 0x000000040000795c */ /* 0x000fea0000300000 */
[----:B------:R-:W-:-:S04]  /*a5c0*/  HFMA2 R3, -RZ, RZ, 0, 0 ;  /* 0x00000000ff037431 */ /* 0x000fc800000001ff */
[----:B------:R-:W-:Y:S05]  /*a5d0*/  RET.REL.NODEC R2 `(_ZN7cutlass13device_kernelINS_4gemm6kernel13GemmUniversalIN4cute5tupleIJiiiiEEENS1_10collective13CollectiveMmaINS1_35MainloopSm100TmaUmmaWarpSpecializedILi2ELi2ELi4ENS5_IJNS4_1CILi8EEENSA_ILi1EEESC_EEEEENS5_IJNSA_ILi256EEENSA_ILi64EEENSA_ILi128EEEEEENS_10tfloat32_tENS5_IJlSC_lEEESJ_SK_NS4_8TiledMMAINS4_8MMA_AtomIJNS4_23SM100_MMA_TF32_2x1SM_SSISJ_SJ_fLi256ELi64ELNS4_4UMMA5MajorE0ELSP_0ELNSO_7ScaleInE0ELSQ_0EEEEEENS4_6LayoutINS5_IJSC_SC_SC_EEENS5_IJNSA_ILi0EEESV_SV_EEEEENS5_IJNS4_10UnderscoreESY_SY_EEEEENS4_18SM100_TMA_2SM_LOADENS4_14ComposedLayoutINS4_7SwizzleILi3ELi4ELi3EEENS4_18smem_ptr_flag_bitsILi32EEENST_INS5_IJSB_NSA_ILi32EEEEEENS5_IJS17_SC_EEEEEEEvNS4_8identityENS4_28SM100_TMA_2SM_LOAD_MULTICASTES1B_vS1C_EENS_8epilogue10collective18CollectiveEpilogueINS1F_23Sm100TmaWarpSpecializedILi4ELi2ELi16ELb1ELb0EEEJNS5_IJSH_SG_SH_EEENS5_IJNST_ISH_SC_EENST_INSA_ILi16EEESC_EEEEESJ_SK_SJ_SK_NS1F_6fusion15FusionCallbacksIS1J_NS1P_17LinearCombinationISJ_fSJ_fLNS_15FloatRoundStyleE2EEES1K_S1O_JEEENS4_5SM1004TMEM4LOAD26SM100_TMEM_LOAD_32dp32b16xENS4_13SM90_TMA_LOADENS12_INS13_ILi2ELi4ELi3EEES16_NST_INS5_IJSB_S1M_EEENS5_IJS1M_SC_EEEEEEENS4_39AutoVectorizingCopyWithAssumedAlignmentILi128EEENS4_14SM90_TMA_STOREES24_S26_S26_EEEvvEEEEvNT_6ParamsE) ;  /* 0xffffff5802887950 */ /* 0x000fea0003c3ffff */
.L_x_194:
[----:B------:R-:W-:-:S00]  /*a5e0*/  BRA `(.L_x_194) ;  /* 0xfffffffc00fc7947 */ /* 0x000fc0000383ffff */
[----:B------:R-:W-:-:S00]  /*a5f0*/  NOP ;  /* 0x0000000000007918 */ /* 0x000fc00000000000 */
        /* <DEDUP_REMOVED lines=8> */
.L_x_195:


//--------------------- .nv.global.init           --------------------------
	.section	.nv.global.init,"aw",@progbits
.nv.global.init:
	.type		$str$27,@object
	.size		$str$27,($str$28 - $str$27)
$str$27:
        /*0000*/ 	.byte	0x28, 0x61, 0x64, 0x64, 0x72, 0x65, 0x73, 0x73, 0x20, 0x26, 0x20, 0x6d, 0x61, 0x73, 0x6b, 0x29
        /*0010*/ 	.byte	0x20, 0x3d, 0x3d, 0x20, 0x30, 0x00
	.type		$str$28,@object
	.size		$str$28,($str$26 - $str$28)
$str$28:
        /*0016*/ 	.byte	0x2f, 0x74, 0x6d, 0x70, 0x2f, 0x63, 0x75, 0x74, 0x6c, 0x61, 0x73, 0x73, 0x5f, 0x73, 0x77, 0x65
        /*0026*/ 	.byte	0x65, 0x70, 0x5f, 0x73, 0x72, 0x63, 0x2f, 0x69, 0x6e, 0x63, 0x6c, 0x75, 0x64, 0x65, 0x2f, 0x63
        /*0036*/ 	.byte	0x75, 0x74, 0x65, 0x2f, 0x70, 0x6f, 0x69, 0x6e, 0x74, 0x65, 0x72, 0x5f, 0x66, 0x6c, 0x61, 0x67
        /*0046*/ 	.byte	0x67, 0x65, 0x64, 0x2e, 0x68, 0x70, 0x70, 0x00
	.type		$str$26,@object
	.size		$str$26,($str$25 - $str$26)
$str$26:
        /*004e*/ 	.byte	0x2f, 0x74, 0x6d, 0x70, 0x2f, 0x63, 0x75, 0x74, 0x6c, 0x61, 0x73, 0x73, 0x5f, 0x73, 0x77, 0x65
        /*005e*/ 	.byte	0x65, 0x70, 0x5f, 0x73, 0x72, 0x63, 0x2f, 0x69, 0x6e, 0x63, 0x6c, 0x75, 0x64, 0x65, 0x2f, 0x63
        /*006e*/ 	.byte	0x75, 0x74, 0x65, 0x2f, 0x61, 0x74, 0x6f, 0x6d, 0x2f, 0x63, 0x6f, 0x70, 0x79, 0x5f, 0x74, 0x72
        /*007e*/ 	.byte	0x61, 0x69, 0x74, 0x73, 0x5f, 0x73, 0x6d, 0x31, 0x30, 0x30, 0x2e, 0x68, 0x70, 0x70, 0x00
	.type		$str$25,@object
	.size		$str$25,(__unnamed_1 - $str$25)
$str$25:
        /*008d*/ 	.byte	0x28, 0x28, 0x75, 0x69, 0x6e, 0x74, 0x33, 0x32, 0x5f, 0x74, 0x28, 0x74, 0x68, 0x72, 0x65, 0x61
        /*009d*/ 	.byte	0x64, 0x49, 0x64, 0x78, 0x2e, 0x78, 0x29, 0x20, 0x2f, 0x20, 0x33, 0x32, 0x29, 0x20, 0x25, 0x20
        /*00ad*/ 	.byte	0x34, 0x29, 0x20, 0x3d, 0x3d, 0x20, 0x28, 0x28, 0x28, 0x74, 0x6d, 0x65, 0x6d, 0x5f, 0x61, 0x64
        /*00bd*/ 	.byte	0x64, 0x72, 0x20, 0x3e, 0x3e, 0x20, 0x31, 0x36, 0x29, 0x20, 0x2f, 0x20, 0x33, 0x32, 0x29, 0x20
        /*00cd*/ 	.byte	0x25, 0x20, 0x34, 0x29, 0x00
	.type		__unnamed_1,@object
	.size		__unnamed_1,(__unnamed_2 - __unnamed_1)
__unnamed_1:
        /*00d2*/ 	.byte	0x61, 0x75, 0x74, 0x6f, 0x20, 0x63, 0x75, 0x74, 0x65, 0x3a, 0x3a, 0x61, 0x73, 0x5f, 0x70, 0x6f
        /* <DEDUP_REMOVED lines=24> */
        /*0262*/ 	.byte	0x32, 0x30, 0x34, 0x38, 0x3e, 0x3e, 0x3e, 0x3e, 0x5d, 0x00
	.type		__unnamed_2,@object
	.size		__unnamed_2,(.L_2 - __unnamed_2)
__unnamed_2:
        /* <DEDUP_REMOVED lines=42> */
        /*050c*/ 	.byte	0x3e, 0x5d, 0x00
.L_2:


//--------------------- .nv.shared._ZN7cutlass13device_kernelINS_4gemm6kernel13GemmUniversalIN4cute5tupleIJiiiiEEENS1_10collective13CollectiveMmaINS1_35MainloopSm100TmaUmmaWarpSpecializedILi2ELi2ELi4ENS5_IJNS4_1CILi8EEENSA_ILi1EEESC_EEEEENS5_IJNSA_ILi256EEENSA_ILi64EEENSA_ILi128EEEEEENS_10tfloat32_tENS5_IJlSC_lEEESJ_SK_NS4_8TiledMMAINS4_8MMA_AtomIJNS4_23SM100_MMA_TF32_2x1SM_SSISJ_SJ_fLi256ELi64ELNS4_4UMMA5MajorE0ELSP_0ELNSO_7ScaleInE0ELSQ_0EEEEEENS4_6LayoutINS5_IJSC_SC_SC_EEENS5_IJNSA_ILi0EEESV_SV_EEEEENS5_IJNS4_10UnderscoreESY_SY_EEEEENS4_18SM100_TMA_2SM_LOADENS4_14ComposedLayoutINS4_7SwizzleILi3ELi4ELi3EEENS4_18smem_ptr_flag_bitsILi32EEENST_INS5_IJSB_NSA_ILi32EEEEEENS5_IJS17_SC_EEEEEEEvNS4_8identityENS4_28SM100_TMA_2SM_LOAD_MULTICASTES1B_vS1C_EENS_8epilogue10collective18CollectiveEpilogueINS1F_23Sm100TmaWarpSpecializedILi4ELi2ELi16ELb1ELb0EEEJNS5_IJSH_SG_SH_EEENS5_IJNST_ISH_SC_EENST_INSA_ILi16EEESC_EEEEESJ_SK_SJ_SK_NS1F_6fusion15FusionCallbacksIS1J_NS1P_17LinearCombinationISJ_fSJ_fLNS_15FloatRoundStyleE2EEES1K_S1O_JEEENS4_5SM1004TMEM4LOAD26SM100_TMEM_LOAD_32dp32b16xENS4_13SM90_TMA_LOADENS12_INS13_ILi2ELi4ELi3EEES16_NST_INS5_IJSB_S1M_EEENS5_IJS1M_SC_EEEEEEENS4_39AutoVectorizingCopyWithAssumedAlignmentILi128EEENS4_14SM90_TMA_STOREES24_S26_S26_EEEvvEEEEvNT_6ParamsE --------------------------
	.section	.nv.shared._ZN7cutlass13device_kernelINS_4gemm6kernel13GemmUniversalIN4cute5tupleIJiiiiEEENS1_10collective13CollectiveMmaINS1_35MainloopSm100TmaUmmaWarpSpecializedILi2ELi2ELi4ENS5_IJNS4_1CILi8EEENSA_ILi1EEESC_EEEEENS5_IJNSA_ILi256EEENSA_ILi64EEENSA_ILi128EEEEEENS_10tfloat32_tENS5_IJlSC_lEEESJ_SK_NS4_8TiledMMAINS4_8MMA_AtomIJNS4_23SM100_MMA_TF32_2x1SM_SSISJ_SJ_fLi256ELi64ELNS4_4UMMA5MajorE0ELSP_0ELNSO_7ScaleInE0ELSQ_0EEEEEENS4_6LayoutINS5_IJSC_SC_SC_EEENS5_IJNSA_ILi0EEESV_SV_EEEEENS5_IJNS4_10UnderscoreESY_SY_EEEEENS4_18SM100_TMA_2SM_LOADENS4_14ComposedLayoutINS4_7SwizzleILi3ELi4ELi3EEENS4_18smem_ptr_flag_bitsILi32EEENST_INS5_IJSB_NSA_ILi32EEEEEENS5_IJS17_SC_EEEEEEEvNS4_8identityENS4_28SM100_TMA_2SM_LOAD_MULTICASTES1B_vS1C_EENS_8epilogue10collective18CollectiveEpilogueINS1F_23Sm100TmaWarpSpecializedILi4ELi2ELi16ELb1ELb0EEEJNS5_IJSH_SG_SH_EEENS5_IJNST_ISH_SC_EENST_INSA_ILi16EEESC_EEEEESJ_SK_SJ_SK_NS1F_6fusion15FusionCallbacksIS1J_NS1P_17LinearCombinationISJ_fSJ_fLNS_15FloatRoundStyleE2EEES1K_S1O_JEEENS4_5SM1004TMEM4LOAD26SM100_TMEM_LOAD_32dp32b16xENS4_13SM90_TMA_LOADENS12_INS13_ILi2ELi4ELi3EEES16_NST_INS5_IJSB_S1M_EEENS5_IJS1M_SC_EEEEEEENS4_39AutoVectorizingCopyWithAssumedAlignmentILi128EEENS4_14SM90_TMA_STOREES24_S26_S26_EEEvvEEEEvNT_6ParamsE,"aw",@nobits
	.sectionflags	@""
	.align	16
	.zero		1024


//--------------------- .nv.shared.reserved.0     --------------------------
	.section	.nv.shared.reserved.0,"aw",@nobits
	.weak		__nv_reservedSMEM_offset_0_alias
	.size		__nv_reservedSMEM_offset_0_alias, 0, 64
	.other		__nv_reservedSMEM_offset_0_alias,@"STO_CUDA_RESERVED_SHARED STV_DEFAULT"
__nv_reservedSMEM_offset_0_alias:
	.zero		0
.nv.shared.reserved.0:
	.zero		64
	.weak		__nv_reservedSMEM_tcgen05_partition
	.type		__nv_reservedSMEM_tcgen05_partition,@object
	.size		__nv_reservedSMEM_tcgen05_partition,(.L_0 - __nv_reservedSMEM_tcgen05_partition)
__nv_reservedSMEM_tcgen05_partition:
	.zero		32
.L_0:


//--------------------- .nv.global                --------------------------
	.section	.nv.global,"aw",@nobits
.nv.global:
	.type		_ZN40_INTERNAL_a1ce7cf5_4_k_cu_94a9506a_263644cute1_E,@object
	.size		_ZN40_INTERNAL_a1ce7cf5_4_k_cu_94a9506a_263644cute1_E,(_ZN40_INTERNAL_a1ce7cf5_4_k_cu_94a9506a_263644cuda3std3__45__cpo6cbeginE - _ZN40_INTERNAL_a1ce7cf5_4_k_cu_94a9506a_263644cute1_E)
_ZN40_INTERNAL_a1ce7cf5_4_k_cu_94a9506a_263644cute1_E:
	.zero		1
	.type		_ZN40_INTERNAL_a1ce7cf5_4_k_cu_94a9506a_263644cuda3std3__45__cpo6cbeginE,@object
	.size		_ZN40_INTERNAL_a1ce7cf5_4_k_cu_94a9506a_263644cuda3std3__45__cpo6cbeginE,(_ZN40_INTERNAL_a1ce7cf5_4_k_cu_94a9506a_263644cuda3std3__48in_placeE - _ZN40_INTERNAL_a1ce7cf5_4_k_cu_94a9506a_263644cuda3std3__45__cpo6cbeginE)
_ZN40_INTERNAL_a1ce7cf5_4_k_cu_94a9506a_263644cuda3std3__45__cpo6cbeginE:
	.zero		1
	.type		_ZN40_INTERNAL_a1ce7cf5_4_k_cu_94a9506a_263644cuda3std3__48in_placeE,@object
	.size		_ZN40_INTERNAL_a1ce7cf5_4_k_cu_94a9506a_263644cuda3std3__48in_placeE,(_ZN40_INTERNAL_a1ce7cf5_4_k_cu_94a9506a_263644cuda3std6ranges3__45__cpo9iter_moveE - _ZN40_INTERNAL_a1ce7cf5_4_k_cu_94a9506a_263644cuda3std3__48in_placeE)
_ZN40_INTERNAL_a1ce7cf5_4_k_cu_94a9506a_263644cuda3std3__48in_placeE:
	.zero		1
	.type		_ZN40_INTERNAL_a1ce7cf5_4_k_cu_94a9506a_263644cuda3std6ranges3__45__cpo9iter_moveE,@object
	.size		_ZN40_INTERNAL_a1ce7cf5_4_k_cu_94a9506a_263644cuda3std6ranges3__45__cpo9iter_moveE,(_ZN40_INTERNAL_a1ce7cf5_4_k_cu_94a9506a_263644cuda3std3__45__cpo5beginE - _ZN40_INTERNAL_a1ce7cf5_4_k_cu_94a9506a_263644cuda3std6ranges3__45__cpo9iter_moveE)
_ZN40_INTERNAL_a1ce7cf5_4_k_cu_94a9506a_263644cuda3std6ranges3__45__cpo9iter_moveE:
	.zero		1
	.type		_ZN40_INTERNAL_a1ce7cf5_4_k_cu_94a9506a_263644cuda3std3__45__cpo5beginE,@object
	.size		_ZN40_INTERNAL_a1ce7cf5_4_k_cu_94a9506a_263644cuda3std3__45__cpo5beginE,(_ZN40_INTERNAL_a1ce7cf5_4_k_cu_94a9506a_263644cuda3std3__442_GLOBAL__N__a1ce7cf5_4_k_cu_94a9506a_263646ignoreE - _ZN40_INTERNAL_a1ce7cf5_4_k_cu_94a9506a_263644cuda3std3__45__cpo5beginE)
_ZN40_INTERNAL_a1ce7cf5_4_k_cu_94a9506a_263644cuda3std3__45__cpo5beginE:
	.zero		1
	.type		_ZN40_INTERNAL_a1ce7cf5_4_k_cu_94a9506a_263644cuda3std3__442_GLOBAL__N__a1ce7cf5_4_k_cu_94a9506a_263646ignoreE,@object
	.size		_ZN40_INTERNAL_a1ce7cf5_4_k_cu_94a9506a_263644cuda3std3__442_GLOBAL__N__a1ce7cf5_4_k_cu_94a9506a_263646ignoreE,(_ZN40_INTERNAL_a1ce7cf5_4_k_cu_94a9506a_263644cute7productE - _ZN40_INTERNAL_a1ce7cf5_4_k_cu_94a9506a_263644cuda3std3__442_GLOBAL__N__a1ce7cf5_4_k_cu_94a9506a_263646ignoreE)
_ZN40_INTERNAL_a1ce7cf5_4_k_cu_94a9506a_263644cuda3std3__442_GLOBAL__N__a1ce7cf5_4_k_cu_94a9506a_263646ignoreE:
	.zero		1
	.type		_ZN40_INTERNAL_a1ce7cf5_4_k_cu_94a9506a_263644cute7productE,@object
	.size		_ZN40_INTERNAL_a1ce7cf5_4_k_cu_94a9506a_263644cute7productE,(_ZN40_INTERNAL_a1ce7cf5_4_k_cu_94a9506a_263644cuda3std3__45__cpo3endE - _ZN40_INTERNAL_a1ce7cf5_4_k_cu_94a9506a_263644cute7productE)
_ZN40_INTERNAL_a1ce7cf5_4_k_cu_94a9506a_263644cute7productE:
	.zero		1
	.type		_ZN40_INTERNAL_a1ce7cf5_4_k_cu_94a9506a_263644cuda3std3__45__cpo3endE,@object
	.size		_ZN40_INTERNAL_a1ce7cf5_4_k_cu_94a9506a_263644cuda3std3__45__cpo3endE,(_ZN40_INTERNAL_a1ce7cf5_4_k_cu_94a9506a_263644cuda3std3__419piecewise_constructE - _ZN40_INTERNAL_a1ce7cf5_4_k_cu_94a9506a_263644cuda3std3__45__cpo3endE)
_ZN40_INTERNAL_a1ce7cf5_4_k_cu_94a9506a_263644cuda3std3__45__cpo3endE:
	.zero		1
	.type		_ZN40_INTERNAL_a1ce7cf5_4_k_cu_94a9506a_263644cuda3std3__419piecewise_constructE,@object
	.size		_ZN40_INTERNAL_a1ce7cf5_4_k_cu_94a9506a_263644cuda3std3__419piecewise_constructE,(_ZN40_INTERNAL_a1ce7cf5_4_k_cu_94a9506a_263644cuda3std3__45__cpo4cendE - _ZN40_INTERNAL_a1ce7cf5_4_k_cu_94a9506a_263644cuda3std3__419piecewise_constructE)
_ZN40_INTERNAL_a1ce7cf5_4_k_cu_94a9506a_263644cuda3std3__419piecewise_constructE:
	.zero		1
	.type		_ZN40_INTERNAL_a1ce7cf5_4_k_cu_94a9506a_263644cuda3std3__45__cpo4cendE,@object
	.size		_ZN40_INTERNAL_a1ce7cf5_4_k_cu_94a9506a_263644cuda3std3__45__cpo4cendE,(_ZN40_INTERNAL_a1ce7cf5_4_k_cu_94a9506a_263644cuda3std6ranges3__45__cpo4swapE - _ZN40_INTERNAL_a1ce7cf5_4_k_cu_94a9506a_263644cuda3std3__45__cpo4cendE)
_ZN40_INTERNAL_a1ce7cf5_4_k_cu_94a9506a_263644cuda3std3__45__cpo4cendE:
	.zero		1
	.type		_ZN40_INTERNAL_a1ce7cf5_4_k_cu_94a9506a_263644cuda3std6ranges3__45__cpo4swapE,@object
	.size		_ZN40_INTERNAL_a1ce7cf5_4_k_cu_94a9506a_263644cuda3std6ranges3__45__cpo4swapE,(.L_10 - _ZN40_INTERNAL_a1ce7cf5_4_k_cu_94a9506a_263644cuda3std6ranges3__45__cpo4swapE)
_ZN40_INTERNAL_a1ce7cf5_4_k_cu_94a9506a_263644cuda3std6ranges3__45__cpo4swapE:
	.zero		1
.L_10:


//--------------------- .nv.constant0._ZN7cutlass13device_kernelINS_4gemm6kernel13GemmUniversalIN4cute5tupleIJiiiiEEENS1_10collective13CollectiveMmaINS1_35MainloopSm100TmaUmmaWarpSpecializedILi2ELi2ELi4ENS5_IJNS4_1CILi8EEENSA_ILi1EEESC_EEEEENS5_IJNSA_ILi256EEENSA_ILi64EEENSA_ILi128EEEEEENS_10tfloat32_tENS5_IJlSC_lEEESJ_SK_NS4_8TiledMMAINS4_8MMA_AtomIJNS4_23SM100_MMA_TF32_2x1SM_SSISJ_SJ_fLi256ELi64ELNS4_4UMMA5MajorE0ELSP_0ELNSO_7ScaleInE0ELSQ_0EEEEEENS4_6LayoutINS5_IJSC_SC_SC_EEENS5_IJNSA_ILi0EEESV_SV_EEEEENS5_IJNS4_10UnderscoreESY_SY_EEEEENS4_18SM100_TMA_2SM_LOADENS4_14ComposedLayoutINS4_7SwizzleILi3ELi4ELi3EEENS4_18smem_ptr_flag_bitsILi32EEENST_INS5_IJSB_NSA_ILi32EEEEEENS5_IJS17_SC_EEEEEEEvNS4_8identityENS4_28SM100_TMA_2SM_LOAD_MULTICASTES1B_vS1C_EENS_8epilogue10collective18CollectiveEpilogueINS1F_23Sm100TmaWarpSpecializedILi4ELi2ELi16ELb1ELb0EEEJNS5_IJSH_SG_SH_EEENS5_IJNST_ISH_SC_EENST_INSA_ILi16EEESC_EEEEESJ_SK_SJ_SK_NS1F_6fusion15FusionCallbacksIS1J_NS1P_17LinearCombinationISJ_fSJ_fLNS_15FloatRoundStyleE2EEES1K_S1O_JEEENS4_5SM1004TMEM4LOAD26SM100_TMEM_LOAD_32dp32b16xENS4_13SM90_TMA_LOADENS12_INS13_ILi2ELi4ELi3EEES16_NST_INS5_IJSB_S1M_EEENS5_IJS1M_SC_EEEEEEENS4_39AutoVectorizingCopyWithAssumedAlignmentILi128EEENS4_14SM90_TMA_STOREES24_S26_S26_EEEvvEEEEvNT_6ParamsE --------------------------
	.section	.nv.constant0._ZN7cutlass13device_kernelINS_4gemm6kernel13GemmUniversalIN4cute5tupleIJiiiiEEENS1_10collective13CollectiveMmaINS1_35MainloopSm100TmaUmmaWarpSpecializedILi2ELi2ELi4ENS5_IJNS4_1CILi8EEENSA_ILi1EEESC_EEEEENS5_IJNSA_ILi256EEENSA_ILi64EEENSA_ILi128EEEEEENS_10tfloat32_tENS5_IJlSC_lEEESJ_SK_NS4_8TiledMMAINS4_8MMA_AtomIJNS4_23SM100_MMA_TF32_2x1SM_SSISJ_SJ_fLi256ELi64ELNS4_4UMMA5MajorE0ELSP_0ELNSO_7ScaleInE0ELSQ_0EEEEEENS4_6LayoutINS5_IJSC_SC_SC_EEENS5_IJNSA_ILi0EEESV_SV_EEEEENS5_IJNS4_10UnderscoreESY_SY_EEEEENS4_18SM100_TMA_2SM_LOADENS4_14ComposedLayoutINS4_7SwizzleILi3ELi4ELi3EEENS4_18smem_ptr_flag_bitsILi32EEENST_INS5_IJSB_NSA_ILi32EEEEEENS5_IJS17_SC_EEEEEEEvNS4_8identityENS4_28SM100_TMA_2SM_LOAD_MULTICASTES1B_vS1C_EENS_8epilogue10collective18CollectiveEpilogueINS1F_23Sm100TmaWarpSpecializedILi4ELi2ELi16ELb1ELb0EEEJNS5_IJSH_SG_SH_EEENS5_IJNST_ISH_SC_EENST_INSA_ILi16EEESC_EEEEESJ_SK_SJ_SK_NS1F_6fusion15FusionCallbacksIS1J_NS1P_17LinearCombinationISJ_fSJ_fLNS_15FloatRoundStyleE2EEES1K_S1O_JEEENS4_5SM1004TMEM4LOAD26SM100_TMEM_LOAD_32dp32b16xENS4_13SM90_TMA_LOADENS12_INS13_ILi2ELi4ELi3EEES16_NST_INS5_IJSB_S1M_EEENS5_IJS1M_SC_EEEEEEENS4_39AutoVectorizingCopyWithAssumedAlignmentILi128EEENS4_14SM90_TMA_STOREES24_S26_S26_EEEvvEEEEvNT_6ParamsE,"a",@progbits
	.sectionflags	@""
	.align	4
.nv.constant0._ZN7cutlass13device_kernelINS_4gemm6kernel13GemmUniversalIN4cute5tupleIJiiiiEEENS1_10collective13CollectiveMmaINS1_35MainloopSm100TmaUmmaWarpSpecializedILi2ELi2ELi4ENS5_IJNS4_1CILi8EEENSA_ILi1EEESC_EEEEENS5_IJNSA_ILi256EEENSA_ILi64EEENSA_ILi128EEEEEENS_10tfloat32_tENS5_IJlSC_lEEESJ_SK_NS4_8TiledMMAINS4_8MMA_AtomIJNS4_23SM100_MMA_TF32_2x1SM_SSISJ_SJ_fLi256ELi64ELNS4_4UMMA5MajorE0ELSP_0ELNSO_7ScaleInE0ELSQ_0EEEEEENS4_6LayoutINS5_IJSC_SC_SC_EEENS5_IJNSA_ILi0EEESV_SV_EEEEENS5_IJNS4_10UnderscoreESY_SY_EEEEENS4_18SM100_TMA_2SM_LOADENS4_14ComposedLayoutINS4_7SwizzleILi3ELi4ELi3EEENS4_18smem_ptr_flag_bitsILi32EEENST_INS5_IJSB_NSA_ILi32EEEEEENS5_IJS17_SC_EEEEEEEvNS4_8identityENS4_28SM100_TMA_2SM_LOAD_MULTICASTES1B_vS1C_EENS_8epilogue10collective18CollectiveEpilogueINS1F_23Sm100TmaWarpSpecializedILi4ELi2ELi16ELb1ELb0EEEJNS5_IJSH_SG_SH_EEENS5_IJNST_ISH_SC_EENST_INSA_ILi16EEESC_EEEEESJ_SK_SJ_SK_NS1F_6fusion15FusionCallbacksIS1J_NS1P_17LinearCombinationISJ_fSJ_fLNS_15FloatRoundStyleE2EEES1K_S1O_JEEENS4_5SM1004TMEM4LOAD26SM100_TMEM_LOAD_32dp32b16xENS4_13SM90_TMA_LOADENS12_INS13_ILi2ELi4ELi3EEES16_NST_INS5_IJSB_S1M_EEENS5_IJS1M_SC_EEEEEEENS4_39AutoVectorizingCopyWithAssumedAlignmentILi128EEENS4_14SM90_TMA_STOREES24_S26_S26_EEEvvEEEEvNT_6ParamsE:
	.zero		2944


//--------------------- SYMBOLS --------------------------

	.type		.nv.reservedSmem.offset0,@object
	.size		.nv.reservedSmem.offset0,0x4
	.type		.nv.reservedSmem.cap,@object
	.size		.nv.reservedSmem.cap,0x4
	.type		__assertfail,@function
